def matmul_kernel(
    a_ptr,
    b_ptr,
    c_ptr,
    M,
    N,
    K,
    stride_am,
    stride_ak,
    stride_bk,
    stride_bn,
    stride_cm,
    stride_cn,
    BLOCK_M: tl.constexpr,
    BLOCK_N: tl.constexpr,
    BLOCK_K: tl.constexpr,
    GROUP_M: tl.constexpr,
):
    pid = tl.program_id(axis=0)
    num_pid_m = tl.cdiv(M, BLOCK_M)
    num_pid_n = tl.cdiv(N, BLOCK_N)
    num_pid_in_group = GROUP_M * num_pid_n
    group_id = pid // num_pid_in_group
    first_pid_m = group_id * GROUP_M
    group_size_m = min(num_pid_m - first_pid_m, GROUP_M)
    pid_m = first_pid_m + ((pid % num_pid_in_group) % group_size_m)
    pid_n = (pid % num_pid_in_group) // group_size_m

    offs_am = (pid_m * BLOCK_M + tl.arange(0, BLOCK_M)) % M
    offs_bn = (pid_n * BLOCK_N + tl.arange(0, BLOCK_N)) % N
    offs_k = tl.arange(0, BLOCK_K)
    a_ptrs = a_ptr + offs_am[:, None] * stride_am + offs_k[None, :] * stride_ak
    b_ptrs = b_ptr + offs_k[:, None] * stride_bk + offs_bn[None, :] * stride_bn

    acc = tl.zeros((BLOCK_M, BLOCK_N), dtype=tl.float32)
    for kk in range(0, tl.cdiv(K, BLOCK_K)):
        a = tl.load(a_ptrs, mask=offs_k[None, :] < K - kk * BLOCK_K, other=0.0)
        b = tl.load(b_ptrs, mask=offs_k[:, None] < K - kk * BLOCK_K, other=0.0)
        acc = tl.dot(a, b, acc)
        a_ptrs += BLOCK_K * stride_ak
        b_ptrs += BLOCK_K * stride_bk

    c = acc.to(c_ptr.dtype.element_ty)
    offs_cm = pid_m * BLOCK_M + tl.arange(0, BLOCK_M)
    offs_cn = pid_n * BLOCK_N + tl.arange(0, BLOCK_N)
    c_ptrs = c_ptr + offs_cm[:, None] * stride_cm + offs_cn[None, :] * stride_cn
    mask = (offs_cm[:, None] < M) & (offs_cn[None, :] < N)
    tl.store(c_ptrs, c, mask=mask)

# config = {"BLOCK_K": 128, "BLOCK_M": 16, "BLOCK_N": 16, "GROUP_M": 8, "arch": "sm_80", "dtype": "bf16", "num_ctas": 1, "num_stages": 2, "num_warps": 8}
# arch = sm_80


// ===== COMPILED SASS (sm_80) =====

	.target	sm_80

	.elftype	@"ET_EXEC"


//--------------------- .note.nv.tkinfo           --------------------------
	.section	.note.nv.tkinfo,"",@"SHT_NOTE"
	.sectionflags	@"SHF_NOTE_NV_TKINFO"
	.tkinfo
        /*0018*/ 	.word	0x00000002
        /*0030*/ 	.string	""
        /*0030*/ 	.string	"ptxas"
        /*0030*/ 	.string	"Cuda compilation tools, release 13.0, V13.0.88"
        /*0030*/ 	.string	"Build cuda_13.0.r13.0/compiler.36424714_0"
        /*0030*/ 	.string	"-v  -suppress-debug-info  -lineinfo  -arch sm_80 "



//--------------------- .note.nv.cuinfo           --------------------------
	.section	.note.nv.cuinfo,"",@"SHT_NOTE"
	.sectionflags	@"SHF_NOTE_NV_CUINFO"
        /*0018*/ 	.short	0x0002
        /*001a*/ 	.short	0x0050
        /*001c*/ 	.short	0x0082
	.zero		2


//--------------------- .nv.info                  --------------------------
	.section	.nv.info,"",@"SHT_CUDA_INFO"
	.align	4


	//----- nvinfo : EIATTR_REGCOUNT
	.align		4
        /*0000*/ 	.byte	0x04, 0x2f
        /*0002*/ 	.short	(.L_1 - .L_0)
	.align		4
.L_0:
        /*0004*/ 	.word	index@(matmul_kernel)
        /*0008*/ 	.word	0x00000050


	//----- nvinfo : EIATTR_FRAME_SIZE
	.align		4
.L_1:
        /*000c*/ 	.byte	0x04, 0x11
        /*000e*/ 	.short	(.L_3 - .L_2)
	.align		4
.L_2:
        /*0010*/ 	.word	index@(matmul_kernel)
        /*0014*/ 	.word	0x00000000


	//----- nvinfo : EIATTR_MIN_STACK_SIZE
	.align		4
.L_3:
        /*0018*/ 	.byte	0x04, 0x12
        /*001a*/ 	.short	(.L_5 - .L_4)
	.align		4
.L_4:
        /*001c*/ 	.word	index@(matmul_kernel)
        /*0020*/ 	.word	0x00000000
.L_5:


//--------------------- .nv.info.matmul_kernel    --------------------------
	.section	.nv.info.matmul_kernel,"",@"SHT_CUDA_INFO"
	.sectionflags	@""
	.align	4


	//----- nvinfo : EIATTR_CUDA_API_VERSION
	.align		4
        /*0000*/ 	.byte	0x04, 0x37
        /*0002*/ 	.short	(.L_7 - .L_6)
.L_6:
        /*0004*/ 	.word	0x00000082


	//----- nvinfo : EIATTR_SW2861232_WAR
	.align		4
.L_7:
        /*0008*/ 	.byte	0x01, 0x35
	.zero		2


	//----- nvinfo : EIATTR_PARAM_CBANK
	.align		4
        /*000c*/ 	.byte	0x04, 0x0a
        /*000e*/ 	.short	(.L_9 - .L_8)
	.align		4
.L_8:
        /*0010*/ 	.word	index@(.nv.constant0.matmul_kernel)
        /*0014*/ 	.short	0x0160
        /*0016*/ 	.short	0x0050


	//----- nvinfo : EIATTR_CBANK_PARAM_SIZE
	.align		4
.L_9:
        /*0018*/ 	.byte	0x03, 0x19
        /*001a*/ 	.short	0x0050


	//----- nvinfo : EIATTR_KPARAM_INFO
	.align		4
        /*001c*/ 	.byte	0x04, 0x17
        /*001e*/ 	.short	(.L_11 - .L_10)
.L_10:
        /*0020*/ 	.word	0x00000000
        /*0024*/ 	.short	0x000d
        /*0026*/ 	.short	0x0048
        /*0028*/ 	.byte	0x00, 0xf4, 0x21, 0x00


	//----- nvinfo : EIATTR_KPARAM_INFO
	.align		4
.L_11:
        /*002c*/ 	.byte	0x04, 0x17
        /*002e*/ 	.short	(.L_13 - .L_12)
.L_12:
        /*0030*/ 	.word	0x00000000
        /*0034*/ 	.short	0x000c
        /*0036*/ 	.short	0x0040
        /*0038*/ 	.byte	0x00, 0xf4, 0x21, 0x00


	//----- nvinfo : EIATTR_KPARAM_INFO
	.align		4
.L_13:
        /*003c*/ 	.byte	0x04, 0x17
        /*003e*/ 	.short	(.L_15 - .L_14)
.L_14:
        /*0040*/ 	.word	0x00000000
        /*0044*/ 	.short	0x000b
        /*0046*/ 	.short	0x0038
        /*0048*/ 	.byte	0x00, 0xf0, 0x11, 0x00


	//----- nvinfo : EIATTR_KPARAM_INFO
	.align		4
.L_15:
        /*004c*/ 	.byte	0x04, 0x17
        /*004e*/ 	.short	(.L_17 - .L_16)
.L_16:
        /*0050*/ 	.word	0x00000000
        /*0054*/ 	.short	0x000a
        /*0056*/ 	.short	0x0034
        /*0058*/ 	.byte	0x00, 0xf0, 0x11, 0x00


	//----- nvinfo : EIATTR_KPARAM_INFO
	.align		4
.L_17:
        /*005c*/ 	.byte	0x04, 0x17
        /*005e*/ 	.short	(.L_19 - .L_18)
.L_18:
        /*0060*/ 	.word	0x00000000
        /*0064*/ 	.short	0x0009
        /*0066*/ 	.short	0x0030
        /*0068*/ 	.byte	0x00, 0xf0, 0x11, 0x00


	//----- nvinfo : EIATTR_KPARAM_INFO
	.align		4
.L_19:
        /*006c*/ 	.byte	0x04, 0x17
        /*006e*/ 	.short	(.L_21 - .L_20)
.L_20:
        /*0070*/ 	.word	0x00000000
        /*0074*/ 	.short	0x0008
        /*0076*/ 	.short	0x002c
        /*0078*/ 	.byte	0x00, 0xf0, 0x11, 0x00


	//----- nvinfo : EIATTR_KPARAM_INFO
	.align		4
.L_21:
        /*007c*/ 	.byte	0x04, 0x17
        /*007e*/ 	.short	(.L_23 - .L_22)
.L_22:
        /*0080*/ 	.word	0x00000000
        /*0084*/ 	.short	0x0007
        /*0086*/ 	.short	0x0028
        /*0088*/ 	.byte	0x00, 0xf0, 0x11, 0x00


	//----- nvinfo : EIATTR_KPARAM_INFO
	.align		4
.L_23:
        /*008c*/ 	.byte	0x04, 0x17
        /*008e*/ 	.short	(.L_25 - .L_24)
.L_24:
        /*0090*/ 	.word	0x00000000
        /*0094*/ 	.short	0x0006
        /*0096*/ 	.short	0x0024
        /*0098*/ 	.byte	0x00, 0xf0, 0x11, 0x00


	//----- nvinfo : EIATTR_KPARAM_INFO
	.align		4
.L_25:
        /*009c*/ 	.byte	0x04, 0x17
        /*009e*/ 	.short	(.L_27 - .L_26)
.L_26:
        /*00a0*/ 	.word	0x00000000
        /*00a4*/ 	.short	0x0005
        /*00a6*/ 	.short	0x0020
        /*00a8*/ 	.byte	0x00, 0xf0, 0x11, 0x00


	//----- nvinfo : EIATTR_KPARAM_INFO
	.align		4
.L_27:
        /*00ac*/ 	.byte	0x04, 0x17
        /*00ae*/ 	.short	(.L_29 - .L_28)
.L_28:
        /*00b0*/ 	.word	0x00000000
        /*00b4*/ 	.short	0x0004
        /*00b6*/ 	.short	0x001c
        /*00b8*/ 	.byte	0x00, 0xf0, 0x11, 0x00


	//----- nvinfo : EIATTR_KPARAM_INFO
	.align		4
.L_29:
        /*00bc*/ 	.byte	0x04, 0x17
        /*00be*/ 	.short	(.L_31 - .L_30)
.L_30:
        /*00c0*/ 	.word	0x00000000
        /*00c4*/ 	.short	0x0003
        /*00c6*/ 	.short	0x0018
        /*00c8*/ 	.byte	0x00, 0xf0, 0x11, 0x00


	//----- nvinfo : EIATTR_KPARAM_INFO
	.align		4
.L_31:
        /*00cc*/ 	.byte	0x04, 0x17
        /*00ce*/ 	.short	(.L_33 - .L_32)
.L_32:
        /*00d0*/ 	.word	0x00000000
        /*00d4*/ 	.short	0x0002
        /*00d6*/ 	.short	0x0010
        /*00d8*/ 	.byte	0x00, 0xf4, 0x21, 0x00


	//----- nvinfo : EIATTR_KPARAM_INFO
	.align		4
.L_33:
        /*00dc*/ 	.byte	0x04, 0x17
        /*00de*/ 	.short	(.L_35 - .L_34)
.L_34:
        /*00e0*/ 	.word	0x00000000
        /*00e4*/ 	.short	0x0001
        /*00e6*/ 	.short	0x0008
        /*00e8*/ 	.byte	0x00, 0xf4, 0x21, 0x00


	//----- nvinfo : EIATTR_KPARAM_INFO
	.align		4
.L_35:
        /*00ec*/ 	.byte	0x04, 0x17
        /*00ee*/ 	.short	(.L_37 - .L_36)
.L_36:
        /*00f0*/ 	.word	0x00000000
        /*00f4*/ 	.short	0x0000
        /*00f6*/ 	.short	0x0000
        /*00f8*/ 	.byte	0x00, 0xf4, 0x21, 0x00


	//----- nvinfo : EIATTR_MAXREG_COUNT
	.align		4
.L_37:
        /*00fc*/ 	.byte	0x03, 0x1b
        /*00fe*/ 	.short	0x00ff


	//----- nvinfo : EIATTR_NUM_BARRIERS
	.align		4
        /*0100*/ 	.byte	0x02, 0x4c
        /*0102*/ 	.byte	0x01
	.zero		1


	//----- nvinfo : EIATTR_MERCURY_ISA_VERSION
	.align		4
        /*0104*/ 	.byte	0x03, 0x5f
        /*0106*/ 	.short	0x0000


	//----- nvinfo : EIATTR_EXIT_INSTR_OFFSETS
	.align		4
        /*0108*/ 	.byte	0x04, 0x1c
        /*010a*/ 	.short	(.L_39 - .L_38)


	//   ....[0]....
.L_38:
        /*010c*/ 	.word	0x00001c10


	//   ....[1]....
        /*0110*/ 	.word	0x00001cc0


	//----- nvinfo : EIATTR_REQNTID
	.align		4
.L_39:
        /*0114*/ 	.byte	0x04, 0x10
        /*0116*/ 	.short	(.L_41 - .L_40)
.L_40:
        /*0118*/ 	.word	0x00000100
        /*011c*/ 	.word	0x00000001
        /*0120*/ 	.word	0x00000001
.L_41:


//--------------------- .nv.callgraph             --------------------------
	.section	.nv.callgraph,"",@"SHT_CUDA_CALLGRAPH"
	.align	4
	.sectionentsize	8
	.align		4
        /*0000*/ 	.word	0x00000000
	.align		4
        /*0004*/ 	.word	0xffffffff
	.align		4
        /*0008*/ 	.word	0x00000000
	.align		4
        /*000c*/ 	.word	0xfffffffe
	.align		4
        /*0010*/ 	.word	0x00000000
	.align		4
        /*0014*/ 	.word	0xfffffffd
	.align		4
        /*0018*/ 	.word	0x00000000
	.align		4
        /*001c*/ 	.word	0xfffffffc


//--------------------- .nv.rel.action            --------------------------
	.section	.nv.rel.action,"",@"SHT_CUDA_RELOCINFO"
	.align	8
	.sectionentsize	8
        /*0000*/ 	.byte	0x73, 0x00, 0x00, 0x00, 0x00, 0x00, 0x00, 0x00, 0x00, 0x00, 0x00, 0x11, 0x25, 0x00, 0x05, 0x36


//--------------------- .nv.constant0.matmul_kernel --------------------------
	.section	.nv.constant0.matmul_kernel,"a",@progbits
	.sectionflags	@""
	.align	4
.nv.constant0.matmul_kernel:
	.zero		432


//--------------------- .text.matmul_kernel       --------------------------
	.section	.text.matmul_kernel,"ax",@progbits
	.sectioninfo	@"SHI_REGISTERS=80"
	.align	128
        .global         matmul_kernel
        .type           matmul_kernel,@function
        .size           matmul_kernel,(.L_x_3 - matmul_kernel)
        .other          matmul_kernel,@"STO_CUDA_ENTRY STV_DEFAULT"
matmul_kernel:
.text.matmul_kernel:
[----:B------:R-:W-:Y:S02]  /*0000*/  IMAD.MOV.U32 R1, RZ, RZ, c[0x0][0x28] ;  /* 0x00000a00ff017624 */ /* 0x000fe400078e00ff */
[----:B------:R-:W-:Y:S01]  /*0010*/  IMAD.MOV.U32 R6, RZ, RZ, 0xf ;  /* 0x0000000fff067424 */ /* 0x000fe200078e00ff */
[----:B------:R-:W0:Y:S01]  /*0020*/  S2R R5, SR_CTAID.X ;  /* 0x0000000000057919 */ /* 0x000e220000002500 */
[----:B------:R-:W-:Y:S01]  /*0030*/  IMAD.MOV.U32 R36, RZ, RZ, c[0x0][0x180] ;  /* 0x00006000ff247624 */ /* 0x000fe200078e00ff */
[----:B------:R-:W-:Y:S02]  /*0040*/  ULDC.64 UR6, c[0x0][0x118] ;  /* 0x0000460000067ab9 */ /* 0x000fe40000000a00 */
[----:B------:R-:W-:Y:S02]  /*0050*/  IADD3 R0, R6, c[0x0][0x17c], RZ ;  /* 0x00005f0006007a10 */ /* 0x000fe40007ffe0ff */
[----:B------:R-:W-:Y:S02]  /*0060*/  IADD3 R36, R36, 0x7f, RZ ;  /* 0x0000007f24247810 */ /* 0x000fe40007ffe0ff */
[----:B------:R-:W-:-:S04]  /*0070*/  SHF.R.S32.HI R3, RZ, 0x1f, R0 ;  /* 0x0000001fff037819 */ /* 0x000fc80000011400 */
[----:B------:R-:W-:-:S04]  /*0080*/  LEA.HI R3, R3, R0, RZ, 0x4 ;  /* 0x0000000003037211 */ /* 0x000fc800078f20ff */
[----:B------:R-:W-:-:S05]  /*0090*/  SHF.R.S32.HI R3, RZ, 0x4, R3 ;  /* 0x00000004ff037819 */ /* 0x000fca0000011403 */
[----:B------:R-:W-:Y:S01]  /*00a0*/  IMAD.SHL.U32 R4, R3, 0x8, RZ ;  /* 0x0000000803047824 */ /* 0x000fe200078e00ff */
[----:B0-----:R-:W-:-:S04]  /*00b0*/  IABS R10, R5 ;  /* 0x00000005000a7213 */ /* 0x001fc80000000000 */
[-C--:B------:R-:W-:Y:S02]  /*00c0*/  IABS R7, R4.reuse ;  /* 0x0000000400077213 */ /* 0x080fe40000000000 */
[----:B------:R-:W-:Y:S02]  /*00d0*/  IABS R11, R4 ;  /* 0x00000004000b7213 */ /* 0x000fe40000000000 */
[----:B------:R-:W0:Y:S08]  /*00e0*/  I2F.RP R0, R7 ;  /* 0x0000000700007306 */ /* 0x000e300000209400 */
[----:B0-----:R-:W0:Y:S02]  /*00f0*/  MUFU.RCP R0, R0 ;  /* 0x0000000000007308 */ /* 0x001e240000001000 */
[----:B0-----:R-:W-:Y:S01]  /*0100*/  IADD3 R2, R0, 0xffffffe, RZ ;  /* 0x0ffffffe00027810 */ /* 0x001fe20007ffe0ff */
[----:B------:R-:W-:-:S05]  /*0110*/  IMAD.MOV R0, RZ, RZ, -R11 ;  /* 0x000000ffff007224 */ /* 0x000fca00078e0a0b */
[----:B------:R0:W1:Y:S02]  /*0120*/  F2I.FTZ.U32.TRUNC.NTZ R3, R2 ;  /* 0x0000000200037305 */ /* 0x000064000021f000 */
[----:B0-----:R-:W-:Y:S02]  /*0130*/  IMAD.MOV.U32 R2, RZ, RZ, RZ ;  /* 0x000000ffff027224 */ /* 0x001fe400078e00ff */
[----:B-1----:R-:W-:-:S04]  /*0140*/  IMAD.MOV R8, RZ, RZ, -R3 ;  /* 0x000000ffff087224 */ /* 0x002fc800078e0a03 */
[----:B------:R-:W-:Y:S02]  /*0150*/  IMAD R9, R8, R7, RZ ;  /* 0x0000000708097224 */ /* 0x000fe400078e02ff */
[----:B------:R-:W-:Y:S02]  /*0160*/  IMAD.MOV.U32 R8, RZ, RZ, R10 ;  /* 0x000000ffff087224 */ /* 0x000fe400078e000a */
[----:B------:R-:W-:-:S06]  /*0170*/  IMAD.HI.U32 R3, R3, R9, R2 ;  /* 0x0000000903037227 */ /* 0x000fcc00078e0002 */
[----:B------:R-:W-:-:S04]  /*0180*/  IMAD.HI.U32 R3, R3, R8, RZ ;  /* 0x0000000803037227 */ /* 0x000fc800078e00ff */
[----:B------:R-:W-:-:S05]  /*0190*/  IMAD R0, R3, R0, R8 ;  /* 0x0000000003007224 */ /* 0x000fca00078e0208 */
[----:B------:R-:W-:-:S13]  /*01a0*/  ISETP.GT.U32.AND P1, PT, R7, R0, PT ;  /* 0x000000000700720c */ /* 0x000fda0003f24070 */
[----:B------:R-:W-:Y:S01]  /*01b0*/  @!P1 IMAD.IADD R0, R0, 0x1, -R7 ;  /* 0x0000000100009824 */ /* 0x000fe200078e0a07 */
[----:B------:R-:W-:Y:S02]  /*01c0*/  @!P1 IADD3 R3, R3, 0x1, RZ ;  /* 0x0000000103039810 */ /* 0x000fe40007ffe0ff */
[----:B------:R-:W-:Y:S02]  /*01d0*/  ISETP.NE.AND P1, PT, R4, RZ, PT ;  /* 0x000000ff0400720c */ /* 0x000fe40003f25270 */
[----:B------:R-:W-:Y:S02]  /*01e0*/  ISETP.GE.U32.AND P0, PT, R0, R7, PT ;  /* 0x000000070000720c */ /* 0x000fe40003f06070 */
[----:B------:R-:W-:-:S04]  /*01f0*/  LOP3.LUT R0, R5, R4, RZ, 0x3c, !PT ;  /* 0x0000000405007212 */ /* 0x000fc800078e3cff */
[----:B------:R-:W-:Y:S02]  /*0200*/  ISETP.GE.AND P2, PT, R0, RZ, PT ;  /* 0x000000ff0000720c */ /* 0x000fe40003f46270 */
[----:B------:R-:W-:-:S05]  /*0210*/  IADD3 R0, R6, c[0x0][0x178], RZ ;  /* 0x00005e0006007a10 */ /* 0x000fca0007ffe0ff */
[----:B------:R-:W-:-:S05]  /*0220*/  @P0 IADD3 R3, R3, 0x1, RZ ;  /* 0x0000000103030810 */ /* 0x000fca0007ffe0ff */
[----:B------:R-:W-:Y:S01]  /*0230*/  IMAD.MOV.U32 R2, RZ, RZ, R3 ;  /* 0x000000ffff027224 */ /* 0x000fe200078e0003 */
[----:B------:R-:W-:-:S03]  /*0240*/  SHF.R.S32.HI R3, RZ, 0x1f, R0 ;  /* 0x0000001fff037819 */ /* 0x000fc60000011400 */
[----:B------:R-:W-:Y:S01]  /*0250*/  @!P2 IMAD.MOV R2, RZ, RZ, -R2 ;  /* 0x000000ffff02a224 */ /* 0x000fe200078e0a02 */
[----:B------:R-:W-:Y:S02]  /*0260*/  @!P1 LOP3.LUT R2, RZ, R4, RZ, 0x33, !PT ;  /* 0x00000004ff029212 */ /* 0x000fe400078e33ff */
[----:B------:R-:W-:-:S03]  /*0270*/  LEA.HI R3, R3, R0, RZ, 0x4 ;  /* 0x0000000003037211 */ /* 0x000fc600078f20ff */
[----:B------:R-:W-:Y:S02]  /*0280*/  IMAD.SHL.U32 R6, R2, 0x8, RZ ;  /* 0x0000000802067824 */ /* 0x000fe400078e00ff */
[----:B------:R-:W-:-:S03]  /*0290*/  IMAD.MOV R2, RZ, RZ, -R2 ;  /* 0x000000ffff027224 */ /* 0x000fc600078e0a02 */
[----:B------:R-:W-:Y:S01]  /*02a0*/  LEA.HI.SX32 R3, R3, -R6, 0x1c ;  /* 0x8000000603037211 */ /* 0x000fe200078fe2ff */
[----:B------:R-:W-:-:S03]  /*02b0*/  IMAD R8, R4, R2, R5 ;  /* 0x0000000204087224 */ /* 0x000fc600078e0205 */
[----:B------:R-:W-:-:S04]  /*02c0*/  IMNMX R11, R3, 0x8, PT ;  /* 0x00000008030b7817 */ /* 0x000fc80003800200 */
[-C--:B------:R-:W-:Y:S02]  /*02d0*/  IABS R7, R11.reuse ;  /* 0x0000000b00077213 */ /* 0x080fe40000000000 */
[----:B------:R-:W-:Y:S02]  /*02e0*/  IABS R4, R11 ;  /* 0x0000000b00047213 */ /* 0x000fe40000000000 */
[----:B------:R-:W0:Y:S08]  /*02f0*/  I2F.RP R0, R7 ;  /* 0x0000000700007306 */ /* 0x000e300000209400 */
[----:B0-----:R-:W0:Y:S02]  /*0300*/  MUFU.RCP R0, R0 ;  /* 0x0000000000007308 */ /* 0x001e240000001000 */
[----:B0-----:R-:W-:Y:S01]  /*0310*/  IADD3 R3, R0, 0xffffffe, RZ ;  /* 0x0ffffffe00037810 */ /* 0x001fe20007ffe0ff */
[----:B------:R-:W-:-:S05]  /*0320*/  IMAD.MOV R0, RZ, RZ, -R4 ;  /* 0x000000ffff007224 */ /* 0x000fca00078e0a04 */
[----:B------:R-:W0:Y:S02]  /*0330*/  F2I.FTZ.U32.TRUNC.NTZ R3, R3 ;  /* 0x0000000300037305 */ /* 0x000e24000021f000 */
[----:B0-----:R-:W-:-:S04]  /*0340*/  IMAD.MOV R9, RZ, RZ, -R3 ;  /* 0x000000ffff097224 */ /* 0x001fc800078e0a03 */
[----:B------:R-:W-:Y:S01]  /*0350*/  IMAD.MOV.U32 R2, RZ, RZ, R9 ;  /* 0x000000ffff027224 */ /* 0x000fe200078e0009 */
[----:B------:R-:W-:-:S03]  /*0360*/  IABS R9, R8 ;  /* 0x0000000800097213 */ /* 0x000fc60000000000 */
[----:B------:R-:W-:Y:S02]  /*0370*/  IMAD R5, R2, R7, RZ ;  /* 0x0000000702057224 */ /* 0x000fe400078e02ff */
[----:B------:R-:W-:-:S04]  /*0380*/  IMAD.MOV.U32 R2, RZ, RZ, RZ ;  /* 0x000000ffff027224 */ /* 0x000fc800078e00ff */
        /* <DEDUP_REMOVED lines=10> */
[----:B------:R-:W0:Y:S05]  /*0430*/  S2R R0, SR_TID.X ;  /* 0x0000000000007919 */ /* 0x000e2a0000002100 */
[----:B------:R-:W-:Y:S02]  /*0440*/  @P0 IADD3 R2, R2, 0x1, RZ ;  /* 0x0000000102020810 */ /* 0x000fe40007ffe0ff */
[----:B------:R-:W-:-:S03]  /*0450*/  ISETP.GT.AND P0, PT, R36, 0x7f, PT ;  /* 0x0000007f2400780c */ /* 0x000fc60003f04270 */
[----:B------:R-:W-:-:S04]  /*0460*/  IMAD.MOV.U32 R4, RZ, RZ, R2 ;  /* 0x000000ffff047224 */ /* 0x000fc800078e0002 */
[----:B------:R-:W-:Y:S01]  /*0470*/  @!P2 IMAD.MOV R4, RZ, RZ, -R4 ;  /* 0x000000ffff04a224 */ /* 0x000fe200078e0a04 */
[----:B------:R-:W-:-:S05]  /*0480*/  @!P1 LOP3.LUT R4, RZ, R11, RZ, 0x33, !PT ;  /* 0x0000000bff049212 */ /* 0x000fca00078e33ff */
[----:B------:R-:W-:Y:S01]  /*0490*/  IMAD.MOV R2, RZ, RZ, -R4 ;  /* 0x000000ffff027224 */ /* 0x000fe200078e0a04 */
[----:B------:R-:W-:Y:S01]  /*04a0*/  @!P0 PRMT R20, RZ, 0x7610, R20 ;  /* 0x00007610ff148816 */ /* 0x000fe20000000014 */
[----:B------:R-:W-:Y:S01]  /*04b0*/  IMAD.SHL.U32 R4, R4, 0x10, RZ ;  /* 0x0000001004047824 */ /* 0x000fe200078e00ff */
[----:B------:R-:W-:Y:S01]  /*04c0*/  @!P0 PRMT R22, RZ, 0x7610, R22 ;  /* 0x00007610ff168816 */ /* 0x000fe20000000016 */
[----:B------:R-:W-:Y:S01]  /*04d0*/  IMAD R2, R11, R2, R8 ;  /* 0x000000020b027224 */ /* 0x000fe200078e0208 */
[C---:B0-----:R-:W-:Y:S01]  /*04e0*/  LOP3.LUT R3, R0.reuse, 0xf, RZ, 0xc0, !PT ;  /* 0x0000000f00037812 */ /* 0x041fe200078ec0ff */
[----:B------:R-:W-:Y:S01]  /*04f0*/  @!P0 IMAD.SHL.U32 R5, R0, 0x20, RZ ;  /* 0x0000002000058824 */ /* 0x000fe200078e00ff */
[----:B------:R-:W-:Y:S01]  /*0500*/  SHF.R.U32.HI R47, RZ, 0x4, R0 ;  /* 0x00000004ff2f7819 */ /* 0x000fe20000011600 */
[----:B------:R-:W-:Y:S01]  /*0510*/  IMAD.IADD R2, R6, 0x1, R2 ;  /* 0x0000000106027824 */ /* 0x000fe200078e0202 */
[----:B------:R-:W-:Y:S02]  /*0520*/  LOP3.LUT R49, R0, 0x80, RZ, 0xc0, !PT ;  /* 0x0000008000317812 */ /* 0x000fe400078ec0ff */
[----:B------:R-:W-:Y:S01]  /*0530*/  SHF.R.U32.HI R46, RZ, 0x4, R0 ;  /* 0x00000004ff2e7819 */ /* 0x000fe20000011600 */
[----:B------:R-:W-:Y:S01]  /*0540*/  IMAD R2, R2, 0x10, R3 ;  /* 0x0000001002027824 */ /* 0x000fe200078e0203 */
[----:B------:R-:W-:Y:S01]  /*0550*/  SGXT.U32 R47, R47, 0x4 ;  /* 0x000000042f2f781a */ /* 0x000fe20000000000 */
[----:B------:R-:W-:Y:S01]  /*0560*/  @!P0 IMAD.SHL.U32 R3, R0, 0x10, RZ ;  /* 0x0000001000038824 */ /* 0x000fe200078e00ff */
[----:B------:R-:W-:-:S02]  /*0570*/  @!P0 PRMT R20, R20, 0x5410, RZ ;  /* 0x0000541014148816 */ /* 0x000fc400000000ff */
[----:B------:R-:W-:Y:S02]  /*0580*/  @!P0 PRMT R22, R22, 0x5410, RZ ;  /* 0x0000541016168816 */ /* 0x000fe400000000ff */
[----:B------:R-:W-:Y:S01]  /*0590*/  @!P0 LOP3.LUT R5, R5, 0x60, RZ, 0xc0, !PT ;  /* 0x0000006005058812 */ /* 0x000fe200078ec0ff */
[----:B------:R-:W-:Y:S05]  /*05a0*/  @!P0 BRA `(.L_x_0) ;  /* 0x0000151000008947 */ /* 0x000fea0003800000 */
[----:B------:R-:W-:Y:S01]  /*05b0*/  IABS R3, c[0x0][0x17c] ;  /* 0x00005f0000037a13 */ /* 0x000fe20000000000 */
[C---:B------:R-:W-:Y:S01]  /*05c0*/  IMAD.SHL.U32 R32, R0.reuse, 0x2, RZ ;  /* 0x0000000200207824 */ /* 0x040fe200078e00ff */
[----:B------:R-:W-:Y:S01]  /*05d0*/  IABS R9, c[0x0][0x178] ;  /* 0x00005e0000097a13 */ /* 0x000fe20000000000 */
[----:B------:R-:W-:Y:S01]  /*05e0*/  IMAD R33, R47, c[0x0][0x188], RZ ;  /* 0x000062002f217a24 */ /* 0x000fe200078e02ff */
[----:B------:R-:W0:Y:S01]  /*05f0*/  I2F.RP R5, R3 ;  /* 0x0000000300057306 */ /* 0x000e220000209400 */
[----:B------:R-:W-:Y:S01]  /*0600*/  LEA.HI R21, R49, R4, RZ, 0x19 ;  /* 0x0000000431157211 */ /* 0x000fe200078fc8ff */
[----:B------:R-:W-:Y:S01]  /*0610*/  ULDC UR4, c[0x0][0x180] ;  /* 0x0000600000047ab9 */ /* 0x000fe20000000800 */
[----:B------:R-:W-:-:S02]  /*0620*/  LOP3.LUT R38, R0, 0x7f, RZ, 0xc0, !PT ;  /* 0x0000007f00267812 */ /* 0x000fc400078ec0ff */
[C---:B------:R-:W-:Y:S02]  /*0630*/  IADD3 R11, R21.reuse, 0xe, RZ ;  /* 0x0000000e150b7810 */ /* 0x040fe40007ffe0ff */
[C---:B------:R-:W-:Y:S01]  /*0640*/  IADD3 R13, R21.reuse, 0xc, RZ ;  /* 0x0000000c150d7810 */ /* 0x040fe20007ffe0ff */
[----:B------:R-:W1:Y:S01]  /*0650*/  I2F.RP R16, R9 ;  /* 0x0000000900107306 */ /* 0x000e620000209400 */
[----:B------:R-:W-:Y:S01]  /*0660*/  IABS R12, R11 ;  /* 0x0000000b000c7213 */ /* 0x000fe20000000000 */
[C---:B------:R-:W-:Y:S01]  /*0670*/  IMAD.SHL.U32 R31, R38.reuse, 0x2, RZ ;  /* 0x00000002261f7824 */ /* 0x040fe200078e00ff */
[C---:B------:R-:W-:Y:S01]  /*0680*/  IADD3 R14, R21.reuse, 0xa, RZ ;  /* 0x0000000a150e7810 */ /* 0x040fe20007ffe0ff */
[----:B------:R-:W-:Y:S01]  /*0690*/  IMAD R37, R38, c[0x0][0x18c], RZ ;  /* 0x0000630026257a24 */ /* 0x000fe200078e02ff */
[----:B------:R-:W-:Y:S02]  /*06a0*/  IABS R18, R13 ;  /* 0x0000000d00127213 */ /* 0x000fe40000000000 */
[----:B------:R-:W-:Y:S01]  /*06b0*/  IABS R19, R14 ;  /* 0x0000000e00137213 */ /* 0x000fe20000000000 */
[----:B0-----:R-:W0:Y:S01]  /*06c0*/  MUFU.RCP R5, R5 ;  /* 0x0000000500057308 */ /* 0x001e220000001000 */
[----:B------:R-:W-:-:S02]  /*06d0*/  IADD3 R15, R21, 0x6, RZ ;  /* 0x00000006150f7810 */ /* 0x000fc40007ffe0ff */
[C---:B------:R-:W-:Y:S02]  /*06e0*/  IADD3 R23, R21.reuse, 0x4, RZ ;  /* 0x0000000415177810 */ /* 0x040fe40007ffe0ff */
[----:B------:R-:W-:Y:S02]  /*06f0*/  IABS R20, R15 ;  /* 0x0000000f00147213 */ /* 0x000fe40000000000 */
[----:B------:R-:W-:Y:S01]  /*0700*/  IABS R22, R23 ;  /* 0x0000001700167213 */ /* 0x000fe20000000000 */
[----:B-1----:R-:W-:Y:S01]  /*0710*/  MUFU.RCP R17, R16 ;  /* 0x0000001000117308 */ /* 0x002fe20000001000 */
[----:B------:R-:W-:Y:S02]  /*0720*/  IABS R28, R21 ;  /* 0x00000015001c7213 */ /* 0x000fe40000000000 */
[----:B------:R-:W-:Y:S02]  /*0730*/  ISETP.GE.AND P0, PT, R21, RZ, PT ;  /* 0x000000ff1500720c */ /* 0x000fe40003f06270 */
[----:B------:R-:W-:-:S02]  /*0740*/  LOP3.LUT R45, R47, 0x10, RZ, 0xfc, !PT ;  /* 0x000000102f2d7812 */ /* 0x000fc400078efcff */
[----:B------:R-:W-:Y:S02]  /*0750*/  LOP3.LUT R44, R47, 0x20, RZ, 0xfc, !PT ;  /* 0x000000202f2c7812 */ /* 0x000fe400078efcff */
[----:B0-----:R-:W-:Y:S02]  /*0760*/  IADD3 R6, R5, 0xffffffe, RZ ;  /* 0x0ffffffe05067810 */ /* 0x001fe40007ffe0ff */
[----:B------:R-:W-:Y:S02]  /*0770*/  IADD3 R43, R46, 0x30, RZ ;  /* 0x000000302e2b7810 */ /* 0x000fe40007ffe0ff */
[----:B------:R0:W1:Y:S01]  /*0780*/  F2I.FTZ.U32.TRUNC.NTZ R7, R6 ;  /* 0x0000000600077305 */ /* 0x000062000021f000 */
[C---:B------:R-:W-:Y:S02]  /*0790*/  LOP3.LUT R42, R47.reuse, 0x40, RZ, 0xfc, !PT ;  /* 0x000000402f2a7812 */ /* 0x040fe400078efcff */
[----:B------:R-:W-:Y:S01]  /*07a0*/  LOP3.LUT R41, R47, 0x50, RZ, 0xfc, !PT ;  /* 0x000000502f297812 */ /* 0x000fe200078efcff */
[----:B------:R-:W-:Y:S01]  /*07b0*/  IMAD R34, R43, c[0x0][0x188], RZ ;  /* 0x000062002b227a24 */ /* 0x000fe200078e02ff */
[----:B------:R-:W-:-:S02]  /*07c0*/  LOP3.LUT R40, R47, 0x60, RZ, 0xfc, !PT ;  /* 0x000000602f287812 */ /* 0x000fc400078efcff */
[----:B------:R-:W-:Y:S01]  /*07d0*/  IADD3 R39, R46, 0x70, RZ ;  /* 0x000000702e277810 */ /* 0x000fe20007ffe0ff */
[----:B0-----:R-:W-:-:S04]  /*07e0*/  IMAD.MOV.U32 R6, RZ, RZ, RZ ;  /* 0x000000ffff067224 */ /* 0x001fc800078e00ff */
[----:B------:R-:W-:Y:S02]  /*07f0*/  IMAD R35, R39, c[0x0][0x188], RZ ;  /* 0x0000620027237a24 */ /* 0x000fe400078e02ff */
[----:B-1----:R-:W-:-:S04]  /*0800*/  IMAD.MOV R8, RZ, RZ, -R7 ;  /* 0x000000ffff087224 */ /* 0x002fc800078e0a07 */
[----:B------:R-:W-:-:S04]  /*0810*/  IMAD R5, R8, R3, RZ ;  /* 0x0000000308057224 */ /* 0x000fc800078e02ff */
[----:B------:R-:W-:Y:S01]  /*0820*/  IMAD.HI.U32 R6, R7, R5, R6 ;  /* 0x0000000507067227 */ /* 0x000fe200078e0006 */
[----:B------:R-:W-:-:S04]  /*0830*/  SHF.R.S32.HI R5, RZ, 0x1f, R36 ;  /* 0x0000001fff057819 */ /* 0x000fc80000011424 */
[----:B------:R-:W-:Y:S01]  /*0840*/  LEA.HI R36, R5, R36, RZ, 0x7 ;  /* 0x0000002405247211 */ /* 0x000fe200078f38ff */
[C---:B------:R-:W-:Y:S01]  /*0850*/  IMAD.HI.U32 R7, R6.reuse, R12, RZ ;  /* 0x0000000c06077227 */ /* 0x040fe200078e00ff */
[----:B------:R-:W-:Y:S02]  /*0860*/  IADD3 R5, R21, 0x8, RZ ;  /* 0x0000000815057810 */ /* 0x000fe40007ffe0ff */
[----:B------:R-:W-:Y:S01]  /*0870*/  SHF.R.S32.HI R36, RZ, 0x7, R36 ;  /* 0x00000007ff247819 */ /* 0x000fe20000011424 */
[----:B------:R-:W-:Y:S02]  /*0880*/  IMAD.MOV R7, RZ, RZ, -R7 ;  /* 0x000000ffff077224 */ /* 0x000fe400078e0a07 */
[----:B------:R-:W-:-:S04]  /*0890*/  IMAD.HI.U32 R8, R6, R18, RZ ;  /* 0x0000001206087227 */ /* 0x000fc800078e00ff */
[----:B------:R-:W-:Y:S01]  /*08a0*/  IMAD R12, R3, R7, R12 ;  /* 0x00000007030c7224 */ /* 0x000fe200078e020c */
[----:B------:R-:W-:Y:S01]  /*08b0*/  IABS R7, R5 ;  /* 0x0000000500077213 */ /* 0x000fe20000000000 */
[----:B------:R-:W-:-:S03]  /*08c0*/  IMAD.HI.U32 R10, R6, R19, RZ ;  /* 0x00000013060a7227 */ /* 0x000fc600078e00ff */
[C---:B------:R-:W-:Y:S01]  /*08d0*/  ISETP.GT.U32.AND P1, PT, R3.reuse, R12, PT ;  /* 0x0000000c0300720c */ /* 0x040fe20003f24070 */
[----:B------:R-:W-:Y:S02]  /*08e0*/  IMAD.MOV R8, RZ, RZ, -R8 ;  /* 0x000000ffff087224 */ /* 0x000fe400078e0a08 */
[----:B------:R-:W-:Y:S02]  /*08f0*/  IMAD.MOV R10, RZ, RZ, -R10 ;  /* 0x000000ffff0a7224 */ /* 0x000fe400078e0a0a */
[----:B------:R-:W-:Y:S02]  /*0900*/  IMAD R16, R3, R8, R18 ;  /* 0x0000000803107224 */ /* 0x000fe400078e0212 */
[----:B------:R-:W-:Y:S01]  /*0910*/  IMAD.MOV.U32 R18, RZ, RZ, R7 ;  /* 0x000000ffff127224 */ /* 0x000fe200078e0007 */
[----:B------:R-:W-:Y:S01]  /*0920*/  IADD3 R7, R17, 0xffffffe, RZ ;  /* 0x0ffffffe11077810 */ /* 0x000fe20007ffe0ff */
[----:B------:R-:W-:Y:S01]  /*0930*/  IMAD R8, R3, R10, R19 ;  /* 0x0000000a03087224 */ /* 0x000fe200078e0213 */
[----:B------:R-:W-:Y:S01]  /*0940*/  IADD3 R19, R21, 0x2, RZ ;  /* 0x0000000215137810 */ /* 0x000fe20007ffe0ff */
[----:B------:R-:W-:Y:S01]  /*0950*/  IMAD.HI.U32 R10, R6, R18, RZ ;  /* 0x00000012060a7227 */ /* 0x000fe200078e00ff */
[----:B------:R-:W-:-:S02]  /*0960*/  ISETP.GT.U32.AND P4, PT, R3, R16, PT ;  /* 0x000000100300720c */ /* 0x000fc40003f84070 */
[----:B------:R-:W-:Y:S01]  /*0970*/  IABS R24, R19 ;  /* 0x0000001300187213 */ /* 0x000fe20000000000 */
[----:B------:R-:W-:Y:S01]  /*0980*/  IMAD.HI.U32 R17, R6, R20, RZ ;  /* 0x0000001406117227 */ /* 0x000fe200078e00ff */
[C---:B------:R-:W-:Y:S01]  /*0990*/  ISETP.GT.U32.AND P5, PT, R3.reuse, R8, PT ;  /* 0x000000080300720c */ /* 0x040fe20003fa4070 */
[----:B------:R-:W0:Y:S02]  /*09a0*/  F2I.FTZ.U32.TRUNC.NTZ R7, R7 ;  /* 0x0000000700077305 */ /* 0x000e24000021f000 */
[----:B------:R-:W-:Y:S02]  /*09b0*/  IMAD.MOV R10, RZ, RZ, -R10 ;  /* 0x000000ffff0a7224 */ /* 0x000fe400078e0a0a */
[----:B------:R-:W-:Y:S02]  /*09c0*/  IMAD.MOV R17, RZ, RZ, -R17 ;  /* 0x000000ffff117224 */ /* 0x000fe400078e0a11 */
[C---:B------:R-:W-:Y:S02]  /*09d0*/  IMAD R10, R3.reuse, R10, R18 ;  /* 0x0000000a030a7224 */ /* 0x040fe400078e0212 */
[----:B------:R-:W-:-:S02]  /*09e0*/  IMAD R20, R3, R17, R20 ;  /* 0x0000001103147224 */ /* 0x000fc400078e0214 */
[----:B------:R-:W-:Y:S01]  /*09f0*/  IMAD.HI.U32 R17, R6, R22, RZ ;  /* 0x0000001606117227 */ /* 0x000fe200078e00ff */
[----:B------:R-:W-:-:S03]  /*0a00*/  ISETP.GT.U32.AND P6, PT, R3, R10, PT ;  /* 0x0000000a0300720c */ /* 0x000fc60003fc4070 */
[----:B------:R-:W-:-:S04]  /*0a10*/  IMAD.HI.U32 R18, R6, R24, RZ ;  /* 0x0000001806127227 */ /* 0x000fc800078e00ff */
[----:B------:R-:W-:-:S04]  /*0a20*/  IMAD.HI.U32 R6, R6, R28, RZ ;  /* 0x0000001c06067227 */ /* 0x000fc800078e00ff */
[----:B------:R-:W-:Y:S02]  /*0a30*/  IMAD.MOV R6, RZ, RZ, -R6 ;  /* 0x000000ffff067224 */ /* 0x000fe400078e0a06 */
[----:B------:R-:W-:Y:S02]  /*0a40*/  IMAD.MOV R17, RZ, RZ, -R17 ;  /* 0x000000ffff117224 */ /* 0x000fe400078e0a11 */
[--C-:B------:R-:W-:Y:S01]  /*0a50*/  @!P1 IMAD.IADD R12, R12, 0x1, -R3.reuse ;  /* 0x000000010c0c9824 */ /* 0x100fe200078e0a03 */
[C---:B------:R-:W-:Y:S01]  /*0a60*/  ISETP.GT.U32.AND P1, PT, R3.reuse, R20, PT ;  /* 0x000000140300720c */ /* 0x040fe20003f24070 */
[C---:B------:R-:W-:Y:S02]  /*0a70*/  IMAD R28, R3.reuse, R6, R28 ;  /* 0x00000006031c7224 */ /* 0x040fe400078e021c */
[C---:B------:R-:W-:Y:S01]  /*0a80*/  IMAD R22, R3.reuse, R17, R22 ;  /* 0x0000001103167224 */ /* 0x040fe200078e0216 */
[C---:B------:R-:W-:Y:S01]  /*0a90*/  ISETP.GT.U32.AND P3, PT, R3.reuse, R12, PT ;  /* 0x0000000c0300720c */ /* 0x040fe20003f64070 */
[--C-:B------:R-:W-:Y:S01]  /*0aa0*/  @!P4 IMAD.IADD R16, R16, 0x1, -R3.reuse ;  /* 0x000000011010c824 */ /* 0x100fe200078e0a03 */
[C---:B------:R-:W-:Y:S01]  /*0ab0*/  ISETP.GT.U32.AND P4, PT, R3.reuse, R28, PT ;  /* 0x0000001c0300720c */ /* 0x040fe20003f84070 */
[----:B------:R-:W-:Y:S01]  /*0ac0*/  @!P5 IMAD.IADD R8, R8, 0x1, -R3 ;  /* 0x000000010808d824 */ /* 0x000fe200078e0a03 */
[C---:B------:R-:W-:Y:S01]  /*0ad0*/  ISETP.GT.U32.AND P2, PT, R3.reuse, R22, PT ;  /* 0x000000160300720c */ /* 0x040fe20003f44070 */
[----:B------:R-:W-:Y:S01]  /*0ae0*/  IMAD.MOV R18, RZ, RZ, -R18 ;  /* 0x000000ffff127224 */ /* 0x000fe200078e0a12 */
[----:B------:R-:W-:Y:S01]  /*0af0*/  ISETP.GT.U32.AND P5, PT, R3, R16, PT ;  /* 0x000000100300720c */ /* 0x000fe20003fa4070 */
[----:B0-----:R-:W-:-:S02]  /*0b00*/  IMAD.MOV R26, RZ, RZ, -R7 ;  /* 0x000000ffff1a7224 */ /* 0x001fc400078e0a07 */
[C---:B------:R-:W-:Y:S02]  /*0b10*/  IMAD R24, R3.reuse, R18, R24 ;  /* 0x0000001203187224 */ /* 0x040fe400078e0218 */
[--C-:B------:R-:W-:Y:S02]  /*0b20*/  @!P1 IMAD.IADD R20, R20, 0x1, -R3.reuse ;  /* 0x0000000114149824 */ /* 0x100fe400078e0a03 */
[--C-:B------:R-:W-:Y:S01]  /*0b30*/  @!P3 IMAD.IADD R12, R12, 0x1, -R3.reuse ;  /* 0x000000010c0cb824 */ /* 0x100fe200078e0a03 */
[----:B------:R-:W-:Y:S01]  /*0b40*/  ISETP.GT.U32.AND P3, PT, R3, R24, PT ;  /* 0x000000180300720c */ /* 0x000fe20003f64070 */
[----:B------:R-:W-:Y:S02]  /*0b50*/  @!P4 IMAD.IADD R28, R28, 0x1, -R3 ;  /* 0x000000011c1cc824 */ /* 0x000fe400078e0a03 */
[----:B------:R-:W-:Y:S02]  /*0b60*/  IMAD R17, R26, R9, RZ ;  /* 0x000000091a117224 */ /* 0x000fe400078e02ff */
[----:B------:R-:W-:-:S02]  /*0b70*/  IMAD.MOV.U32 R6, RZ, RZ, RZ ;  /* 0x000000ffff067224 */ /* 0x000fc400078e00ff */
[--C-:B------:R-:W-:Y:S01]  /*0b80*/  @!P6 IMAD.IADD R10, R10, 0x1, -R3.reuse ;  /* 0x000000010a0ae824 */ /* 0x100fe200078e0a03 */
[C---:B------:R-:W-:Y:S01]  /*0b90*/  ISETP.GT.U32.AND P6, PT, R3.reuse, R8, PT ;  /* 0x000000080300720c */ /* 0x040fe20003fc4070 */
[--C-:B------:R-:W-:Y:S01]  /*0ba0*/  @!P2 IMAD.IADD R22, R22, 0x1, -R3.reuse ;  /* 0x000000011616a824 */ /* 0x100fe200078e0a03 */
[C---:B------:R-:W-:Y:S01]  /*0bb0*/  ISETP.GT.U32.AND P2, PT, R3.reuse, R20, PT ;  /* 0x000000140300720c */ /* 0x040fe20003f44070 */
[----:B------:R-:W-:Y:S01]  /*0bc0*/  @!P5 IMAD.IADD R16, R16, 0x1, -R3 ;  /* 0x000000011010d824 */ /* 0x000fe200078e0a03 */
[----:B------:R-:W-:Y:S01]  /*0bd0*/  ISETP.GT.U32.AND P5, PT, R3, R28, PT ;  /* 0x0000001c0300720c */ /* 0x000fe20003fa4070 */
[----:B------:R-:W-:Y:S01]  /*0be0*/  IMAD.HI.U32 R6, R7, R17, R6 ;  /* 0x0000001107067227 */ /* 0x000fe200078e0006 */
[----:B------:R-:W-:Y:S02]  /*0bf0*/  IABS R7, R2 ;  /* 0x0000000200077213 */ /* 0x000fe40000000000 */
[C---:B------:R-:W-:Y:S01]  /*0c00*/  ISETP.GT.U32.AND P1, PT, R3.reuse, R10, PT ;  /* 0x0000000a0300720c */ /* 0x040fe20003f24070 */
[----:B------:R-:W-:Y:S01]  /*0c10*/  @!P3 IMAD.IADD R24, R24, 0x1, -R3 ;  /* 0x000000011818b824 */ /* 0x000fe200078e0a03 */
[----:B------:R-:W-:Y:S01]  /*0c20*/  ISETP.GT.U32.AND P3, PT, R3, R22, PT ;  /* 0x000000160300720c */ /* 0x000fe20003f64070 */
[----:B------:R-:W-:-:S03]  /*0c30*/  IMAD.HI.U32 R6, R6, R7, RZ ;  /* 0x0000000706067227 */ /* 0x000fc600078e00ff */
[----:B------:R-:W-:Y:S01]  /*0c40*/  ISETP.GT.U32.AND P4, PT, R3, R24, PT ;  /* 0x000000180300720c */ /* 0x000fe20003f84070 */
[----:B------:R-:W-:Y:S02]  /*0c50*/  IMAD.MOV R6, RZ, RZ, -R6 ;  /* 0x000000ffff067224 */ /* 0x000fe400078e0a06 */
[--C-:B------:R-:W-:Y:S01]  /*0c60*/  @!P2 IMAD.IADD R20, R20, 0x1, -R3.reuse ;  /* 0x000000011414a824 */ /* 0x100fe200078e0a03 */
[----:B------:R-:W-:Y:S01]  /*0c70*/  ISETP.GE.AND P2, PT, R14, RZ, PT ;  /* 0x000000ff0e00720c */ /* 0x000fe20003f46270 */
[----:B------:R-:W-:Y:S01]  /*0c80*/  @!P5 IMAD.IADD R28, R28, 0x1, -R3 ;  /* 0x000000011c1cd824 */ /* 0x000fe200078e0a03 */
[----:B------:R-:W-:Y:S01]  /*0c90*/  ISETP.NE.U32.AND P5, PT, R49, RZ, PT ;  /* 0x000000ff3100720c */ /* 0x000fe20003fa5070 */
[----:B------:R-:W-:Y:S01]  /*0ca0*/  IMAD R14, R9, R6, R7 ;  /* 0x00000006090e7224 */ /* 0x000fe200078e0207 */
[----:B------:R-:W-:Y:S01]  /*0cb0*/  LOP3.LUT R7, R0, 0x7, RZ, 0xc0, !PT ;  /* 0x0000000700077812 */ /* 0x000fe200078ec0ff */
[--C-:B------:R-:W-:Y:S01]  /*0cc0*/  @!P1 IMAD.IADD R10, R10, 0x1, -R3.reuse ;  /* 0x000000010a0a9824 */ /* 0x100fe200078e0a03 */
[----:B------:R-:W-:Y:S01]  /*0cd0*/  ISETP.GE.AND P1, PT, R13, RZ, PT ;  /* 0x000000ff0d00720c */ /* 0x000fe20003f26270 */
[--C-:B------:R-:W-:Y:S01]  /*0ce0*/  @!P3 IMAD.IADD R22, R22, 0x1, -R3.reuse ;  /* 0x000000011616b824 */ /* 0x100fe200078e0a03 */
[----:B------:R-:W-:Y:S01]  /*0cf0*/  SEL R6, RZ, 0x110, !P5 ;  /* 0x00000110ff067807 */ /* 0x000fe20006800000 */
[----:B------:R-:W-:Y:S01]  /*0d00*/  IMAD.MOV.U32 R18, RZ, RZ, R16 ;  /* 0x000000ffff127224 */ /* 0x000fe200078e0010 */
[----:B------:R-:W-:Y:S01]  /*0d10*/  ISETP.GT.U32.AND P5, PT, R9, R14, PT ;  /* 0x0000000e0900720c */ /* 0x000fe20003fa4070 */
[--C-:B------:R-:W-:Y:S01]  /*0d20*/  @!P4 IMAD.IADD R24, R24, 0x1, -R3.reuse ;  /* 0x000000011818c824 */ /* 0x100fe200078e0a03 */
[----:B------:R-:W-:Y:S01]  /*0d30*/  ISETP.GE.AND P3, PT, R5, RZ, PT ;  /* 0x000000ff0500720c */ /* 0x000fe20003f66270 */
[----:B------:R-:W-:Y:S01]  /*0d40*/  IMAD.SHL.U32 R5, R0, 0x40, RZ ;  /* 0x0000004000057824 */ /* 0x000fe200078e00ff */
[----:B------:R-:W-:Y:S01]  /*0d50*/  LOP3.LUT R31, R6, R31, RZ, 0x3c, !PT ;  /* 0x0000001f061f7212 */ /* 0x000fe200078e3cff */
[----:B------:R-:W-:Y:S01]  /*0d60*/  @!P6 IMAD.IADD R8, R8, 0x1, -R3 ;  /* 0x000000010808e824 */ /* 0x000fe200078e0a03 */
[----:B------:R-:W-:Y:S01]  /*0d70*/  ISETP.GE.AND P4, PT, R15, RZ, PT ;  /* 0x000000ff0f00720c */ /* 0x000fe20003f86270 */
[----:B------:R-:W-:Y:S01]  /*0d80*/  IMAD.SHL.U32 R6, R0, 0x20, RZ ;  /* 0x0000002000067824 */ /* 0x000fe200078e00ff */
[----:B------:R-:W-:Y:S01]  /*0d90*/  ISETP.GE.AND P6, PT, R11, RZ, PT ;  /* 0x000000ff0b00720c */ /* 0x000fe20003fc6270 */
[----:B------:R-:W-:Y:S01]  /*0da0*/  IMAD.SHL.U32 R15, R7, 0x10, RZ ;  /* 0x00000010070f7824 */ /* 0x000fe200078e00ff */
[----:B------:R-:W-:Y:S01]  /*0db0*/  SHF.R.S32.HI R11, RZ, 0x6, R0 ;  /* 0x00000006ff0b7819 */ /* 0x000fe20000011400 */
[----:B------:R-:W-:Y:S01]  /*0dc0*/  @!P1 IMAD.MOV R18, RZ, RZ, -R18 ;  /* 0x000000ffff129224 */ /* 0x000fe200078e0a12 */
[----:B------:R-:W-:Y:S01]  /*0dd0*/  LOP3.LUT R26, R5, 0x800, RZ, 0xc0, !PT ;  /* 0x00000800051a7812 */ /* 0x000fe200078ec0ff */
[----:B------:R-:W-:Y:S01]  /*0de0*/  @!P5 IMAD.IADD R14, R14, 0x1, -R9 ;  /* 0x000000010e0ed824 */ /* 0x000fe200078e0a09 */
[----:B------:R-:W-:Y:S01]  /*0df0*/  ISETP.GE.AND P1, PT, R19, RZ, PT ;  /* 0x000000ff1300720c */ /* 0x000fe20003f26270 */
[----:B------:R-:W-:Y:S01]  /*0e00*/  @!P0 IMAD.MOV R28, RZ, RZ, -R28 ;  /* 0x000000ffff1c8224 */ /* 0x000fe200078e0a1c */
[----:B------:R-:W-:Y:S01]  /*0e10*/  LOP3.LUT R5, R6, 0x60, RZ, 0xc0, !PT ;  /* 0x0000006006057812 */ /* 0x000fe200078ec0ff */
[----:B------:R-:W-:Y:S01]  /*0e20*/  IMAD R26, R7, 0x100, R26 ;  /* 0x00000100071a7824 */ /* 0x000fe200078e021a */
[----:B------:R-:W-:Y:S01]  /*0e30*/  SGXT R6, R11, 0x1 ;  /* 0x000000010b06781a */ /* 0x000fe20000000200 */
[----:B------:R-:W-:Y:S01]  /*0e40*/  IMAD.SHL.U32 R3, R0, 0x10, RZ ;  /* 0x0000001000037824 */ /* 0x000fe200078e00ff */
[----:B------:R-:W-:Y:S01]  /*0e50*/  LOP3.LUT R15, R15, 0x30, R32, 0x78, !PT ;  /* 0x000000300f0f7812 */ /* 0x000fe200078e7820 */
[----:B------:R-:W-:Y:S01]  /*0e60*/  @!P6 IMAD.MOV R12, RZ, RZ, -R12 ;  /* 0x000000ffff0ce224 */ /* 0x000fe200078e0a0c */
[----:B------:R-:W-:Y:S01]  /*0e70*/  ISETP.GT.U32.AND P5, PT, R9, R14, PT ;  /* 0x0000000e0900720c */ /* 0x000fe20003fa4070 */
[----:B------:R-:W-:Y:S01]  /*0e80*/  @!P2 IMAD.MOV R8, RZ, RZ, -R8 ;  /* 0x000000ffff08a224 */ /* 0x000fe200078e0a08 */
[----:B------:R-:W-:Y:S01]  /*0e90*/  LOP3.LUT R7, R6, 0x90, RZ, 0xc0, !PT ;  /* 0x0000009006077812 */ /* 0x000fe200078ec0ff */
[----:B------:R-:W-:Y:S01]  /*0ea0*/  IMAD.IADD R6, R26, 0x1, R15 ;  /* 0x000000011a067824 */ /* 0x000fe200078e020f */
[----:B------:R-:W-:Y:S01]  /*0eb0*/  SHF.R.S32.HI R16, RZ, 0x2, R0 ;  /* 0x00000002ff107819 */ /* 0x000fe20000011400 */
[----:B------:R-:W-:Y:S01]  /*0ec0*/  IMAD.MOV.U32 R26, RZ, RZ, R24 ;  /* 0x000000ffff1a7224 */ /* 0x000fe200078e0018 */
[----:B------:R-:W-:Y:S01]  /*0ed0*/  ISETP.GE.AND P6, PT, R23, RZ, PT ;  /* 0x000000ff1700720c */ /* 0x000fe20003fc6270 */
[----:B------:R-:W-:Y:S01]  /*0ee0*/  @!P3 IMAD.MOV R10, RZ, RZ, -R10 ;  /* 0x000000ffff0ab224 */ /* 0x000fe200078e0a0a */
[----:B------:R-:W-:Y:S01]  /*0ef0*/  SGXT R16, R16, 0x1 ;  /* 0x000000011010781a */ /* 0x000fe20000000200 */
[----:B------:R-:W-:Y:S01]  /*0f00*/  @!P1 IMAD.MOV R26, RZ, RZ, -R26 ;  /* 0x000000ffff1a9224 */ /* 0x000fe200078e0a1a */
[----:B------:R-:W-:Y:S01]  /*0f10*/  ISETP.GE.AND P1, PT, R2, RZ, PT ;  /* 0x000000ff0200720c */ /* 0x000fe20003f26270 */
[----:B------:R-:W-:Y:S01]  /*0f20*/  @!P4 IMAD.MOV R20, RZ, RZ, -R20 ;  /* 0x000000ffff14c224 */ /* 0x000fe200078e0a14 */
[----:B------:R-:W-:Y:S01]  /*0f30*/  ISETP.NE.AND P0, PT, RZ, c[0x0][0x178], PT ;  /* 0x00005e00ff007a0c */ /* 0x000fe20003f05270 */
[----:B------:R-:W-:Y:S01]  /*0f40*/  @!P5 IMAD.IADD R14, R14, 0x1, -R9 ;  /* 0x000000010e0ed824 */ /* 0x000fe200078e0a09 */
[----:B------:R-:W-:-:S02]  /*0f50*/  LOP3.LUT R13, R5, 0x90, R16, 0xf8, !PT ;  /* 0x00000090050d7812 */ /* 0x000fc400078ef810 */
[----:B------:R-:W-:Y:S01]  /*0f60*/  LOP3.LUT R11, R3, 0x100, RZ, 0xc0, !PT ;  /* 0x00000100030b7812 */ /* 0x000fe200078ec0ff */
[----:B------:R-:W-:Y:S01]  /*0f70*/  IMAD.MOV.U32 R48, RZ, RZ, R14 ;  /* 0x000000ffff307224 */ /* 0x000fe200078e000e */
[----:B------:R-:W-:Y:S01]  /*0f80*/  LOP3.LUT R16, R13, 0x10, R32, 0x78, !PT ;  /* 0x000000100d107812 */ /* 0x000fe200078e7820 */
[----:B------:R-:W-:Y:S01]  /*0f90*/  @!P6 IMAD.MOV R22, RZ, RZ, -R22 ;  /* 0x000000ffff16e224 */ /* 0x000fe200078e0a16 */
[----:B------:R-:W-:Y:S01]  /*0fa0*/  ISETP.NE.AND P2, PT, RZ, c[0x0][0x17c], PT ;  /* 0x00005f00ff007a0c */ /* 0x000fe20003f45270 */
[----:B------:R-:W-:Y:S01]  /*0fb0*/  IMAD R13, R44, c[0x0][0x188], RZ ;  /* 0x000062002c0d7a24 */ /* 0x000fe200078e02ff */
[----:B------:R-:W-:Y:S01]  /*0fc0*/  LOP3.LUT R9, RZ, c[0x0][0x17c], RZ, 0x33, !PT ;  /* 0x00005f00ff097a12 */ /* 0x000fe200078e33ff */
[----:B------:R-:W-:Y:S01]  /*0fd0*/  @!P1 IMAD.MOV R48, RZ, RZ, -R48 ;  /* 0x000000ffff309224 */ /* 0x000fe200078e0a30 */
[----:B------:R-:W-:Y:S01]  /*0fe0*/  LOP3.LUT R32, R7, 0x17e, R32, 0x78, !PT ;  /* 0x0000017e07207812 */ /* 0x000fe200078e7820 */
[----:B------:R-:W-:Y:S01]  /*0ff0*/  IMAD.IADD R7, R11, 0x1, R16 ;  /* 0x000000010b077824 */ /* 0x000fe200078e0210 */
[----:B------:R-:W-:Y:S01]  /*1000*/  SEL R16, R9, R12, !P2 ;  /* 0x0000000c09107207 */ /* 0x000fe20005000000 */
[----:B------:R-:W-:Y:S01]  /*1010*/  IMAD R11, R41, c[0x0][0x188], RZ ;  /* 0x00006200290b7a24 */ /* 0x000fe200078e02ff */
[----:B------:R-:W-:Y:S01]  /*1020*/  @!P0 LOP3.LUT R48, RZ, c[0x0][0x178], RZ, 0x33, !PT ;  /* 0x00005e00ff308a12 */ /* 0x000fe200078e33ff */
[----:B------:R-:W-:Y:S01]  /*1030*/  IMAD R12, R42, c[0x0][0x188], RZ ;  /* 0x000062002a0c7a24 */ /* 0x000fe200078e02ff */
[C---:B------:R-:W-:Y:S01]  /*1040*/  SEL R18, R9.reuse, R18, !P2 ;  /* 0x0000001209127207 */ /* 0x040fe20005000000 */
[----:B------:R-:W-:Y:S01]  /*1050*/  IMAD R16, R16, c[0x0][0x190], RZ ;  /* 0x0000640010107a24 */ /* 0x000fe200078e02ff */
[C---:B------:R-:W-:Y:S01]  /*1060*/  SEL R17, R9.reuse, R8, !P2 ;  /* 0x0000000809117207 */ /* 0x040fe20005000000 */
[----:B------:R-:W-:Y:S01]  /*1070*/  IMAD R48, R48, c[0x0][0x184], RZ ;  /* 0x0000610030307a24 */ /* 0x000fe200078e02ff */
[C---:B------:R-:W-:Y:S01]  /*1080*/  SEL R19, R9.reuse, R10, !P2 ;  /* 0x0000000a09137207 */ /* 0x040fe20005000000 */
[----:B------:R-:W-:Y:S01]  /*1090*/  IMAD R18, R18, c[0x0][0x190], RZ ;  /* 0x0000640012127a24 */ /* 0x000fe200078e02ff */
[----:B------:R-:W-:Y:S01]  /*10a0*/  SEL R24, R9, R20, !P2 ;  /* 0x0000001409187207 */ /* 0x000fe20005000000 */
[----:B------:R-:W-:Y:S01]  /*10b0*/  IMAD R17, R17, c[0x0][0x190], RZ ;  /* 0x0000640011117a24 */ /* 0x000fe200078e02ff */
[----:B------:R-:W-:Y:S01]  /*10c0*/  SEL R25, R9, R22, !P2 ;  /* 0x0000001609197207 */ /* 0x000fe20005000000 */
[----:B------:R-:W-:Y:S01]  /*10d0*/  IMAD R19, R19, c[0x0][0x190], RZ ;  /* 0x0000640013137a24 */ /* 0x000fe200078e02ff */
[C---:B------:R-:W-:Y:S01]  /*10e0*/  SEL R26, R9.reuse, R26, !P2 ;  /* 0x0000001a091a7207 */ /* 0x040fe20005000000 */
[----:B------:R-:W-:Y:S01]  /*10f0*/  IMAD R24, R24, c[0x0][0x190], RZ ;  /* 0x0000640018187a24 */ /* 0x000fe200078e02ff */
[----:B------:R-:W-:Y:S01]  /*1100*/  SEL R27, R9, R28, !P2 ;  /* 0x0000001c091b7207 */ /* 0x000fe20005000000 */
[----:B------:R-:W-:Y:S01]  /*1110*/  IMAD R25, R25, c[0x0][0x190], RZ ;  /* 0x0000640019197a24 */ /* 0x000fe200078e02ff */
[----:B------:R-:W-:Y:S01]  /*1120*/  LEA R66, P6, R48, c[0x0][0x160], 0x1 ;  /* 0x0000580030427a11 */ /* 0x000fe200078c08ff */
[----:B------:R-:W-:Y:S01]  /*1130*/  IMAD R26, R26, c[0x0][0x190], RZ ;  /* 0x000064001a1a7a24 */ /* 0x000fe200078e02ff */
[----:B------:R-:W-:Y:S01]  /*1140*/  LEA R64, P0, R16, c[0x0][0x168], 0x1 ;  /* 0x00005a0010407a11 */ /* 0x000fe200078008ff */
[----:B------:R-:W-:Y:S01]  /*1150*/  IMAD R27, R27, c[0x0][0x190], RZ ;  /* 0x000064001b1b7a24 */ /* 0x000fe200078e02ff */
[----:B------:R-:W-:Y:S01]  /*1160*/  LEA.HI.X.SX32 R67, R48, c[0x0][0x164], 0x1, P6 ;  /* 0x0000590030437a11 */ /* 0x000fe200030f0eff */
[----:B------:R-:W-:Y:S01]  /*1170*/  IMAD.MOV.U32 R8, RZ, RZ, c[0x0][0x18c] ;  /* 0x00006300ff087624 */ /* 0x000fe200078e00ff */
[----:B------:R-:W-:Y:S01]  /*1180*/  LEA.HI.X.SX32 R65, R16, c[0x0][0x16c], 0x1, P0 ;  /* 0x00005b0010417a11 */ /* 0x000fe200000f0eff */
[----:B------:R-:W-:Y:S01]  /*1190*/  IMAD.MOV.U32 R9, RZ, RZ, c[0x0][0x188] ;  /* 0x00006200ff097624 */ /* 0x000fe200078e00ff */
[----:B------:R-:W-:Y:S01]  /*11a0*/  LEA R62, P1, R18, c[0x0][0x168], 0x1 ;  /* 0x00005a00123e7a11 */ /* 0x000fe200078208ff */
[----:B------:R-:W-:Y:S01]  /*11b0*/  CS2R R20, SRZ ;  /* 0x0000000000147805 */ /* 0x000fe2000001ff00 */
[----:B------:R-:W-:Y:S01]  /*11c0*/  LEA R60, P2, R17, c[0x0][0x168], 0x1 ;  /* 0x00005a00113c7a11 */ /* 0x000fe200078408ff */
[----:B------:R-:W-:Y:S01]  /*11d0*/  CS2R R22, SRZ ;  /* 0x0000000000167805 */ /* 0x000fe2000001ff00 */
[----:B------:R-:W-:Y:S01]  /*11e0*/  LEA R58, P3, R19, c[0x0][0x168], 0x1 ;  /* 0x00005a00133a7a11 */ /* 0x000fe200078608ff */
[----:B------:R-:W-:Y:S01]  /*11f0*/  IMAD.SHL.U32 R8, R8, 0x80, RZ ;  /* 0x0000008008087824 */ /* 0x000fe200078e00ff */
[----:B------:R-:W-:Y:S01]  /*1200*/  LEA R56, P4, R24, c[0x0][0x168], 0x1 ;  /* 0x00005a0018387a11 */ /* 0x000fe200078808ff */
[----:B------:R-:W-:Y:S01]  /*1210*/  IMAD.SHL.U32 R9, R9, 0x80, RZ ;  /* 0x0000008009097824 */ /* 0x000fe200078e00ff */
[----:B------:R-:W-:Y:S01]  /*1220*/  LEA R54, P5, R25, c[0x0][0x168], 0x1 ;  /* 0x00005a0019367a11 */ /* 0x000fe200078a08ff */
[----:B------:R-:W-:Y:S01]  /*1230*/  IMAD R10, R40, c[0x0][0x188], RZ ;  /* 0x00006200280a7a24 */ /* 0x000fe200078e02ff */
[----:B------:R-:W-:Y:S01]  /*1240*/  LEA R52, P6, R26, c[0x0][0x168], 0x1 ;  /* 0x00005a001a347a11 */ /* 0x000fe200078c08ff */
[----:B------:R-:W-:Y:S01]  /*1250*/  IMAD R14, R45, c[0x0][0x188], RZ ;  /* 0x000062002d0e7a24 */ /* 0x000fe200078e02ff */
[----:B------:R-:W-:-:S02]  /*1260*/  LEA R50, P0, R27, c[0x0][0x168], 0x1 ;  /* 0x00005a001b327a11 */ /* 0x000fc400078008ff */
[C---:B------:R-:W-:Y:S02]  /*1270*/  LOP3.LUT R30, R31.reuse, 0x20, RZ, 0x3c, !PT ;  /* 0x000000201f1e7812 */ /* 0x040fe400078e3cff */
[C---:B------:R-:W-:Y:S02]  /*1280*/  LOP3.LUT R29, R31.reuse, 0x40, RZ, 0x3c, !PT ;  /* 0x000000401f1d7812 */ /* 0x040fe400078e3cff */
[----:B------:R-:W-:Y:S02]  /*1290*/  LOP3.LUT R28, R31, 0x60, RZ, 0x3c, !PT ;  /* 0x000000601f1c7812 */ /* 0x000fe400078e3cff */
[----:B------:R-:W-:Y:S02]  /*12a0*/  LOP3.LUT R15, R6, 0x40, RZ, 0x3c, !PT ;  /* 0x00000040060f7812 */ /* 0x000fe400078e3cff */
[----:B------:R-:W-:Y:S02]  /*12b0*/  LEA.HI.X.SX32 R63, R18, c[0x0][0x16c], 0x1, P1 ;  /* 0x00005b00123f7a11 */ /* 0x000fe400008f0eff */
[----:B------:R-:W-:-:S02]  /*12c0*/  LEA.HI.X.SX32 R61, R17, c[0x0][0x16c], 0x1, P2 ;  /* 0x00005b00113d7a11 */ /* 0x000fc400010f0eff */
[----:B------:R-:W-:Y:S02]  /*12d0*/  LEA.HI.X.SX32 R59, R19, c[0x0][0x16c], 0x1, P3 ;  /* 0x00005b00133b7a11 */ /* 0x000fe400018f0eff */
[----:B------:R-:W-:Y:S02]  /*12e0*/  LEA.HI.X.SX32 R57, R24, c[0x0][0x16c], 0x1, P4 ;  /* 0x00005b0018397a11 */ /* 0x000fe400020f0eff */
[----:B------:R-:W-:Y:S02]  /*12f0*/  LEA.HI.X.SX32 R55, R25, c[0x0][0x16c], 0x1, P5 ;  /* 0x00005b0019377a11 */ /* 0x000fe400028f0eff */
[----:B------:R-:W-:Y:S02]  /*1300*/  LEA.HI.X.SX32 R53, R26, c[0x0][0x16c], 0x1, P6 ;  /* 0x00005b001a357a11 */ /* 0x000fe400030f0eff */
[----:B------:R-:W-:Y:S02]  /*1310*/  LEA.HI.X.SX32 R69, R27, c[0x0][0x16c], 0x1, P0 ;  /* 0x00005b001b457a11 */ /* 0x000fe400000f0eff */
.L_x_1:
[----:B------:R-:W-:Y:S01]  /*1320*/  ISETP.GE.AND P0, PT, R47, UR4, PT ;  /* 0x000000042f007c0c */ /* 0x000fe2000bf06270 */
[----:B------:R-:W-:Y:S01]  /*1330*/  IMAD.WIDE R16, R33, 0x2, R66 ;  /* 0x0000000221107825 */ /* 0x000fe200078e0242 */
[----:B------:R-:W-:-:S02]  /*1340*/  PRMT R51, RZ, 0x7610, R51 ;  /* 0x00007610ff337816 */ /* 0x000fc40000000033 */
[----:B------:R-:W-:Y:S02]  /*1350*/  PRMT R68, RZ, 0x7610, R68 ;  /* 0x00007610ff447816 */ /* 0x000fe40000000044 */
[----:B------:R-:W-:-:S07]  /*1360*/  ISETP.GE.AND P1, PT, R45, UR4, PT ;  /* 0x000000042d007c0c */ /* 0x000fce000bf26270 */
[----:B------:R0:W2:Y:S01]  /*1370*/  @!P0 LDG.E.U16 R51, [R16.64] ;  /* 0x0000000610338981 */ /* 0x0000a2000c1e1500 */
[----:B------:R-:W-:Y:S01]  /*1380*/  ISETP.GE.AND P0, PT, R44, UR4, PT ;  /* 0x000000042c007c0c */ /* 0x000fe2000bf06270 */
[----:B------:R-:W-:Y:S01]  /*1390*/  IMAD.WIDE R24, R13, 0x2, R66 ;  /* 0x000000020d187825 */ /* 0x000fe200078e0242 */
[----:B------:R-:W-:-:S03]  /*13a0*/  PRMT R77, RZ, 0x7610, R77 ;  /* 0x00007610ff4d7816 */ /* 0x000fc6000000004d */
[----:B------:R-:W-:Y:S01]  /*13b0*/  IMAD.WIDE R18, R14, 0x2, R66 ;  /* 0x000000020e127825 */ /* 0x000fe200078e0242 */
[----:B------:R-:W-:-:S04]  /*13c0*/  PRMT R70, RZ, 0x7610, R70 ;  /* 0x00007610ff467816 */ /* 0x000fc80000000046 */
[----:B------:R1:W3:Y:S01]  /*13d0*/  @!P1 LDG.E.U16 R77, [R18.64] ;  /* 0x00000006124d9981 */ /* 0x0002e2000c1e1500 */
[----:B------:R-:W-:Y:S02]  /*13e0*/  PRMT R73, RZ, 0x7610, R73 ;  /* 0x00007610ff497816 */ /* 0x000fe40000000049 */
[----:B------:R-:W-:Y:S01]  /*13f0*/  ISETP.GE.AND P1, PT, R43, UR4, PT ;  /* 0x000000042b007c0c */ /* 0x000fe2000bf26270 */
[----:B------:R4:W5:Y:S01]  /*1400*/  @!P0 LDG.E.U16 R68, [R24.64] ;  /* 0x0000000618448981 */ /* 0x000962000c1e1500 */
[----:B------:R-:W-:Y:S01]  /*1410*/  ISETP.GE.AND P0, PT, R42, UR4, PT ;  /* 0x000000042a007c0c */ /* 0x000fe2000bf06270 */
[----:B0-----:R-:W-:Y:S01]  /*1420*/  IMAD.WIDE R16, R34, 0x2, R66 ;  /* 0x0000000222107825 */ /* 0x001fe200078e0242 */
[----:B------:R-:W-:-:S03]  /*1430*/  PRMT R72, RZ, 0x7610, R72 ;  /* 0x00007610ff487816 */ /* 0x000fc60000000048 */
[----:B-1----:R-:W-:-:S04]  /*1440*/  IMAD.WIDE R18, R12, 0x2, R66 ;  /* 0x000000020c127825 */ /* 0x002fc800078e0242 */
[----:B----4-:R-:W-:Y:S01]  /*1450*/  IMAD.WIDE R24, R10, 0x2, R66 ;  /* 0x000000020a187825 */ /* 0x010fe200078e0242 */
[----:B------:R-:W-:Y:S01]  /*1460*/  PRMT R71, RZ, 0x7610, R71 ;  /* 0x00007610ff477816 */ /* 0x000fe20000000047 */
[----:B------:R0:W4:Y:S01]  /*1470*/  @!P1 LDG.E.U16 R72, [R16.64] ;  /* 0x0000000610489981 */ /* 0x000122000c1e1500 */
[----:B------:R-:W-:-:S03]  /*1480*/  ISETP.GE.AND P1, PT, R41, UR4, PT ;  /* 0x0000000429007c0c */ /* 0x000fc6000bf26270 */
[----:B------:R1:W4:Y:S01]  /*1490*/  @!P0 LDG.E.U16 R70, [R18.64] ;  /* 0x0000000612468981 */ /* 0x000322000c1e1500 */
[----:B------:R-:W-:Y:S01]  /*14a0*/  ISETP.GE.AND P0, PT, R40, UR4, PT ;  /* 0x0000000428007c0c */ /* 0x000fe2000bf06270 */
[----:B------:R-:W-:Y:S01]  /*14b0*/  IMAD.WIDE R26, R11, 0x2, R66 ;  /* 0x000000020b1a7825 */ /* 0x000fe200078e0242 */
[----:B------:R-:W-:-:S03]  /*14c0*/  PRMT R75, RZ, 0x7610, R75 ;  /* 0x00007610ff4b7816 */ /* 0x000fc6000000004b */
[----:B0-----:R-:W-:-:S04]  /*14d0*/  IMAD.WIDE R16, R35, 0x2, R66 ;  /* 0x0000000223107825 */ /* 0x001fc800078e0242 */
[----:B------:R-:W4:Y:S04]  /*14e0*/  @!P1 LDG.E.U16 R75, [R26.64] ;  /* 0x000000061a4b9981 */ /* 0x000f28000c1e1500 */
[----:B------:R0:W4:Y:S01]  /*14f0*/  @!P0 LDG.E.U16 R73, [R24.64] ;  /* 0x0000000618498981 */ /* 0x000122000c1e1500 */
[----:B------:R-:W-:-:S13]  /*1500*/  ISETP.GE.AND P0, PT, R39, UR4, PT ;  /* 0x0000000427007c0c */ /* 0x000fda000bf06270 */
[----:B------:R0:W4:Y:S04]  /*1510*/  @!P0 LDG.E.U16 R71, [R16.64] ;  /* 0x0000000610478981 */ /* 0x000128000c1e1500 */
[----:B------:R-:W-:Y:S01]  /*1520*/  BAR.SYNC.DEFER_BLOCKING 0x0 ;  /* 0x0000000000007b1d */ /* 0x000fe20000010000 */
[----:B------:R-:W-:Y:S02]  /*1530*/  ISETP.GE.AND P0, PT, R38, UR4, PT ;  /* 0x0000000426007c0c */ /* 0x000fe4000bf06270 */
[----:B------:R-:W-:Y:S01]  /*1540*/  PRMT R48, RZ, 0x7610, R48 ;  /* 0x00007610ff307816 */ /* 0x000fe20000000030 */
[----:B0-----:R-:W-:-:S04]  /*1550*/  IMAD.WIDE R16, R37, 0x2, R52 ;  /* 0x0000000225107825 */ /* 0x001fc800078e0234 */
[C---:B------:R-:W-:Y:S01]  /*1560*/  IMAD.WIDE R24, R37.reuse, 0x2, R54 ;  /* 0x0000000225187825 */ /* 0x040fe200078e0236 */
[----:B--2---:R0:W-:Y:S03]  /*1570*/  STS.U16 [R32], R51 ;  /* 0x0000003320007388 */ /* 0x0041e60000000400 */
[--C-:B0-----:R-:W-:Y:S01]  /*1580*/  IMAD.MOV.U32 R51, RZ, RZ, R69.reuse ;  /* 0x000000ffff337224 */ /* 0x101fe200078e0045 */
[----:B------:R-:W-:Y:S01]  /*1590*/  PRMT R69, RZ, 0x7610, R69 ;  /* 0x00007610ff457816 */ /* 0x000fe20000000045 */
[----:B---3--:R0:W-:Y:S02]  /*15a0*/  STS.U16 [R32+0x200], R77 ;  /* 0x0002004d20007388 */ /* 0x0081e40000000400 */
[----:B-1----:R-:W-:Y:S02]  /*15b0*/  IMAD.WIDE R18, R37, 0x2, R50 ;  /* 0x0000000225127825 */ /* 0x002fe400078e0232 */
[----:B-----5:R1:W-:Y:S04]  /*15c0*/  STS.U16 [R32+0x400], R68 ;  /* 0x0004004420007388 */ /* 0x0203e80000000400 */
[----:B------:R2:W3:Y:S01]  /*15d0*/  @!P0 LDG.E.U16 R48, [R18.64] ;  /* 0x0000000612308981 */ /* 0x0004e2000c1e1500 */
[----:B0-----:R-:W-:-:S03]  /*15e0*/  PRMT R77, RZ, 0x7610, R77 ;  /* 0x00007610ff4d7816 */ /* 0x001fc6000000004d */
[----:B------:R0:W5:Y:S01]  /*15f0*/  @!P0 LDG.E.U16 R69, [R16.64] ;  /* 0x0000000610458981 */ /* 0x000162000c1e1500 */
[----:B-1----:R-:W-:-:S03]  /*1600*/  PRMT R68, RZ, 0x7610, R68 ;  /* 0x00007610ff447816 */ /* 0x002fc60000000044 */
[----:B----4-:R1:W-:Y:S01]  /*1610*/  STS.U16 [R32+0x600], R72 ;  /* 0x0006004820007388 */ /* 0x0103e20000000400 */
[----:B--2---:R-:W-:-:S03]  /*1620*/  IMAD.WIDE R18, R37, 0x2, R56 ;  /* 0x0000000225127825 */ /* 0x004fc600078e0238 */
[----:B------:R2:W-:Y:S01]  /*1630*/  STS.U16 [R32+0x800], R70 ;  /* 0x0008004620007388 */ /* 0x0005e20000000400 */
[----:B0-----:R-:W-:-:S03]  /*1640*/  IMAD.WIDE R16, R37, 0x2, R58 ;  /* 0x0000000225107825 */ /* 0x001fc600078e023a */
[----:B------:R0:W4:Y:S01]  /*1650*/  @!P0 LDG.E.U16 R68, [R24.64] ;  /* 0x0000000618448981 */ /* 0x000122000c1e1500 */
[----:B-1----:R-:W-:-:S03]  /*1660*/  PRMT R72, RZ, 0x7610, R72 ;  /* 0x00007610ff487816 */ /* 0x002fc60000000048 */
[----:B------:R1:W4:Y:S01]  /*1670*/  @!P0 LDG.E.U16 R77, [R18.64] ;  /* 0x00000006124d8981 */ /* 0x000322000c1e1500 */
[----:B--2---:R-:W-:-:S03]  /*1680*/  PRMT R70, RZ, 0x7610, R70 ;  /* 0x00007610ff467816 */ /* 0x004fc60000000046 */
[----:B------:R2:W-:Y:S01]  /*1690*/  STS.U16 [R32+0xc00], R73 ;  /* 0x000c004920007388 */ /* 0x0005e20000000400 */
[----:B0-----:R-:W-:-:S03]  /*16a0*/  IMAD.WIDE R24, R37, 0x2, R60 ;  /* 0x0000000225187825 */ /* 0x001fc600078e023c */
[----:B------:R0:W4:Y:S01]  /*16b0*/  @!P0 LDG.E.U16 R70, [R16.64] ;  /* 0x0000000610468981 */ /* 0x000122000c1e1500 */
[----:B-1----:R-:W-:Y:S01]  /*16c0*/  IMAD.WIDE R18, R37, 0x2, R62 ;  /* 0x0000000225127825 */ /* 0x002fe200078e023e */
[----:B--2---:R-:W-:-:S04]  /*16d0*/  PRMT R73, RZ, 0x7610, R73 ;  /* 0x00007610ff497816 */ /* 0x004fc80000000049 */
[----:B------:R-:W2:Y:S04]  /*16e0*/  @!P0 LDG.E.U16 R72, [R18.64] ;  /* 0x0000000612488981 */ /* 0x000ea8000c1e1500 */
[----:B------:R1:W-:Y:S01]  /*16f0*/  STS.U16 [R32+0xe00], R71 ;  /* 0x000e004720007388 */ /* 0x0003e20000000400 */
[----:B0-----:R-:W-:-:S03]  /*1700*/  IMAD.WIDE R16, R37, 0x2, R64 ;  /* 0x0000000225107825 */ /* 0x001fc600078e0240 */
[----:B------:R-:W2:Y:S01]  /*1710*/  @!P0 LDG.E.U16 R73, [R24.64] ;  /* 0x0000000618498981 */ /* 0x000ea2000c1e1500 */
[----:B-1----:R-:W-:-:S06]  /*1720*/  PRMT R71, RZ, 0x7610, R71 ;  /* 0x00007610ff477816 */ /* 0x002fcc0000000047 */
[----:B------:R-:W2:Y:S04]  /*1730*/  @!P0 LDG.E.U16 R71, [R16.64] ;  /* 0x0000000610478981 */ /* 0x000ea8000c1e1500 */
[----:B------:R-:W-:Y:S04]  /*1740*/  STS.U16 [R32+0xa00], R75 ;  /* 0x000a004b20007388 */ /* 0x000fe80000000400 */
[----:B---3--:R-:W-:Y:S04]  /*1750*/  STS.U16 [R31+0x1000], R48 ;  /* 0x001000301f007388 */ /* 0x008fe80000000400 */
[----:B----4-:R-:W-:Y:S04]  /*1760*/  STS.U16 [R31+0x1800], R70 ;  /* 0x001800461f007388 */ /* 0x010fe80000000400 */
[----:B-----5:R-:W-:Y:S04]  /*1770*/  STS.U16 [R30+0x1200], R69 ;  /* 0x001200451e007388 */ /* 0x020fe80000000400 */
[----:B--2---:R-:W-:Y:S04]  /*1780*/  STS.U16 [R30+0x1a00], R73 ;  /* 0x001a00491e007388 */ /* 0x004fe80000000400 */
[----:B------:R-:W-:Y:S04]  /*1790*/  STS.U16 [R29+0x1400], R68 ;  /* 0x001400441d007388 */ /* 0x000fe80000000400 */
[----:B------:R-:W-:Y:S04]  /*17a0*/  STS.U16 [R29+0x1c00], R72 ;  /* 0x001c00481d007388 */ /* 0x000fe80000000400 */
[----:B------:R-:W-:Y:S04]  /*17b0*/  STS.U16 [R28+0x1600], R77 ;  /* 0x0016004d1c007388 */ /* 0x000fe80000000400 */
[----:B------:R-:W-:Y:S04]  /*17c0*/  STS.U16 [R28+0x1e00], R71 ;  /* 0x001e00471c007388 */ /* 0x000fe80000000400 */
[----:B------:R-:W-:Y:S06]  /*17d0*/  BAR.SYNC.DEFER_BLOCKING 0x0 ;  /* 0x0000000000007b1d */ /* 0x000fec0000010000 */
[----:B------:R-:W-:Y:S04]  /*17e0*/  LDSM.16.MT88.4 R24, [R7] ;  /* 0x000000000718783b */ /* 0x000fe80000004200 */
[----:B------:R-:W0:Y:S02]  /*17f0*/  LDSM.16.M88.4 R16, [R6+0x1000] ;  /* 0x001000000610783b */ /* 0x000e240000000200 */
[----:B0-----:R-:W-:Y:S02]  /*1800*/  HMMA.16816.F32.BF16 R24, R24, R16, R20 ;  /* 0x000000101818723c */ /* 0x001fe40000041814 */
[----:B------:R-:W0:Y:S11]  /*1810*/  LDSM.16.MT88.4 R20, [R7+0x200] ;  /* 0x000200000714783b */ /* 0x000e360000004200 */
[----:B------:R-:W-:Y:S11]  /*1820*/  @!UPT UIADD3 URZ, URZ, URZ, URZ ;  /* 0x0000003f3f3ff290 */ /* 0x000ff6000fffe03f */
[----:B0-----:R-:W-:Y:S01]  /*1830*/  HMMA.16816.F32.BF16 R20, R20, R18, R24 ;  /* 0x000000121414723c */ /* 0x001fe20000041818 */
[----:B------:R-:W-:Y:S04]  /*1840*/  LDSM.16.MT88.4 R24, [R7+0x400] ;  /* 0x000400000718783b */ /* 0x000fe80000004200 */
[----:B------:R-:W0:Y:S11]  /*1850*/  LDSM.16.M88.4 R16, [R15+0x1000] ;  /* 0x001000000f10783b */ /* 0x000e360000000200 */
[----:B------:R-:W-:Y:S08]  /*1860*/  @!UPT UIADD3 URZ, URZ, URZ, URZ ;  /* 0x0000003f3f3ff290 */ /* 0x000ff0000fffe03f */
[----:B0-----:R-:W-:Y:S01]  /*1870*/  HMMA.16816.F32.BF16 R20, R24, R16, R20 ;  /* 0x000000101814723c */ /* 0x001fe20000041814 */
[----:B------:R-:W0:Y:S11]  /*1880*/  LDSM.16.MT88.4 R24, [R7+0x600] ;  /* 0x000600000718783b */ /* 0x000e360000004200 */
[----:B------:R-:W-:Y:S11]  /*1890*/  @!UPT UIADD3 URZ, URZ, URZ, URZ ;  /* 0x0000003f3f3ff290 */ /* 0x000ff6000fffe03f */
[----:B------:R-:W-:Y:S01]  /*18a0*/  @!UPT UIADD3 URZ, URZ, URZ, URZ ;  /* 0x0000003f3f3ff290 */ /* 0x000fe2000fffe03f */
        /* <DEDUP_REMOVED lines=10> */
[----:B------:R-:W0:Y:S01]  /*1950*/  LDSM.16.M88.4 R20, [R15+0x1080] ;  /* 0x001080000f14783b */ /* 0x000e220000000200 */
[----:B------:R-:W-:-:S04]  /*1960*/  IADD3 R36, R36, -0x1, RZ ;  /* 0xffffffff24247810 */ /* 0x000fc80007ffe0ff */
[----:B------:R-:W-:Y:S11]  /*1970*/  ISETP.NE.U32.AND P0, PT, R36, RZ, PT ;  /* 0x000000ff2400720c */ /* 0x000ff60003f05070 */
[----:B------:R-:W-:Y:S03]  /*1980*/  @!UPT UIADD3 URZ, URZ, URZ, URZ ;  /* 0x0000003f3f3ff290 */ /* 0x000fe6000fffe03f */
[----:B0-----:R-:W-:Y:S01]  /*1990*/  HMMA.16816.F32.BF16 R16, R16, R20, R24 ;  /* 0x000000141010723c */ /* 0x001fe20000041818 */
[----:B------:R-:W0:Y:S01]  /*19a0*/  LDSM.16.MT88.4 R24, [R7+0xe00] ;  /* 0x000e00000718783b */ /* 0x000e220000004200 */
[----:B------:R-:W-:Y:S01]  /*19b0*/  IMAD.WIDE R50, R8, 0x2, R50 ;  /* 0x0000000208327825 */ /* 0x000fe200078e0232 */
[----:B------:R-:W-:-:S03]  /*19c0*/  UIADD3 UR4, UR4, -0x80, URZ ;  /* 0xffffff8004047890 */ /* 0x000fc6000fffe03f */
[----:B------:R-:W-:-:S04]  /*19d0*/  IMAD.WIDE R64, R8, 0x2, R64 ;  /* 0x0000000208407825 */ /* 0x000fc800078e0240 */
[----:B------:R-:W-:-:S04]  /*19e0*/  IMAD.WIDE R62, R8, 0x2, R62 ;  /* 0x00000002083e7825 */ /* 0x000fc800078e023e */
[----:B------:R-:W-:-:S04]  /*19f0*/  IMAD.WIDE R60, R8, 0x2, R60 ;  /* 0x00000002083c7825 */ /* 0x000fc800078e023c */
[----:B------:R-:W-:-:S04]  /*1a00*/  IMAD.WIDE R58, R8, 0x2, R58 ;  /* 0x00000002083a7825 */ /* 0x000fc800078e023a */
[----:B------:R-:W-:-:S04]  /*1a10*/  IMAD.WIDE R56, R8, 0x2, R56 ;  /* 0x0000000208387825 */ /* 0x000fc800078e0238 */
[----:B------:R-:W-:-:S04]  /*1a20*/  IMAD.WIDE R54, R8, 0x2, R54 ;  /* 0x0000000208367825 */ /* 0x000fc800078e0236 */
[----:B------:R-:W-:-:S04]  /*1a30*/  IMAD.WIDE R52, R8, 0x2, R52 ;  /* 0x0000000208347825 */ /* 0x000fc800078e0234 */
[----:B------:R-:W-:-:S04]  /*1a40*/  IMAD.WIDE R66, R9, 0x2, R66 ;  /* 0x0000000209427825 */ /* 0x000fc800078e0242 */
[----:B------:R-:W-:Y:S01]  /*1a50*/  IMAD.MOV.U32 R69, RZ, RZ, R51 ;  /* 0x000000ffff457224 */ /* 0x000fe200078e0033 */
[----:B0-----:R-:W-:Y:S01]  /*1a60*/  HMMA.16816.F32.BF16 R20, R24, R22, R16 ;  /* 0x000000161814723c */ /* 0x001fe20000041810 */
[----:B------:R-:W-:Y:S07]  /*1a70*/  @P0 BRA `(.L_x_1) ;  /* 0xfffff8a000000947 */ /* 0x000fee000383ffff */
[----:B------:R-:W-:-:S15]  /*1a80*/  NOP ;  /* 0x0000000000007918 */ /* 0x000fde0000000000 */
[----:B------:R-:W-:-:S01]  /*1a90*/  NOP ;  /* 0x0000000000007918 */ /* 0x000fc20000000000 */
[----:B------:R-:W-:Y:S02]  /*1aa0*/  F2FP.BF16.PACK_AB R22, R23, R22 ;  /* 0x000000161716723e */ /* 0x000fe400000010ff */
[----:B------:R-:W-:-:S07]  /*1ab0*/  F2FP.BF16.PACK_AB R20, R21, R20 ;  /* 0x000000141514723e */ /* 0x000fce00000010ff */
.L_x_0:
[----:B------:R-:W-:Y:S01]  /*1ac0*/  BAR.SYNC.DEFER_BLOCKING 0x0 ;  /* 0x0000000000007b1d */ /* 0x000fe20000010000 */
[----:B------:R-:W-:Y:S01]  /*1ad0*/  IMAD.SHL.U32 R6, R0, 0x4, RZ ;  /* 0x0000000400067824 */ /* 0x000fe200078e00ff */
[----:B------:R-:W-:Y:S02]  /*1ae0*/  LOP3.LUT R3, R3, 0x180, RZ, 0xc0, !PT ;  /* 0x0000018003037812 */ /* 0x000fe400078ec0ff */
[----:B------:R-:W-:Y:S02]  /*1af0*/  LOP3.LUT R5, R5, 0x1c, R0, 0xf8, !PT ;  /* 0x0000001c05057812 */ /* 0x000fe400078ef800 */
[----:B------:R-:W-:-:S02]  /*1b00*/  LOP3.LUT R3, R3, 0x7c, R6, 0xf8, !PT ;  /* 0x0000007c03037812 */ /* 0x000fc400078ef806 */
[----:B------:R-:W-:Y:S02]  /*1b10*/  LOP3.LUT R5, R5, 0x2, R46, 0xf8, !PT ;  /* 0x0000000205057812 */ /* 0x000fe400078ef82e */
[----:B------:R-:W-:Y:S02]  /*1b20*/  LOP3.LUT R8, R3, 0x60, R0, 0x78, !PT ;  /* 0x0000006003087812 */ /* 0x000fe400078e7800 */
[----:B------:R-:W-:Y:S02]  /*1b30*/  PRMT R7, R20, 0x7632, R7 ;  /* 0x0000763214077816 */ /* 0x000fe40000000007 */
[C---:B------:R-:W-:Y:S02]  /*1b40*/  LOP3.LUT R0, R5.reuse, 0x40, RZ, 0x3c, !PT ;  /* 0x0000004005007812 */ /* 0x040fe400078e3cff */
[----:B------:R-:W-:Y:S02]  /*1b50*/  LOP3.LUT R3, R5, 0x20, RZ, 0x3c, !PT ;  /* 0x0000002005037812 */ /* 0x000fe400078e3cff */
[----:B------:R-:W-:-:S02]  /*1b60*/  PRMT R9, R22, 0x7632, R9 ;  /* 0x0000763216097816 */ /* 0x000fc40000000009 */
[----:B------:R-:W-:Y:S02]  /*1b70*/  LOP3.LUT R6, R5, 0x60, RZ, 0x3c, !PT ;  /* 0x0000006005067812 */ /* 0x000fe400078e3cff */
[----:B------:R-:W-:Y:S01]  /*1b80*/  LOP3.LUT R4, R4, R47, RZ, 0xfc, !PT ;  /* 0x0000002f04047212 */ /* 0x000fe200078efcff */
[----:B------:R0:W-:Y:S01]  /*1b90*/  STS.U16 [R5], R20 ;  /* 0x0000001405007388 */ /* 0x0001e20000000400 */
[----:B------:R-:W-:Y:S02]  /*1ba0*/  LEA.HI R8, R49, R8, RZ, 0x1a ;  /* 0x0000000831087211 */ /* 0x000fe400078fd0ff */
[----:B------:R-:W-:Y:S01]  /*1bb0*/  ISETP.GE.AND P0, PT, R4, c[0x0][0x17c], PT ;  /* 0x00005f0004007a0c */ /* 0x000fe20003f06270 */
[----:B------:R0:W-:Y:S03]  /*1bc0*/  STS.U16 [R0+0x100], R7 ;  /* 0x0001000700007388 */ /* 0x0001e60000000400 */
[----:B------:R-:W-:Y:S01]  /*1bd0*/  ISETP.LT.AND P0, PT, R2, c[0x0][0x178], !P0 ;  /* 0x00005e0002007a0c */ /* 0x000fe20004701270 */
[----:B------:R0:W-:Y:S04]  /*1be0*/  STS.U16 [R3+0x80], R22 ;  /* 0x0000801603007388 */ /* 0x0001e80000000400 */
[----:B------:R0:W-:Y:S04]  /*1bf0*/  STS.U16 [R6+0x180], R9 ;  /* 0x0001800906007388 */ /* 0x0001e80000000400 */
[----:B------:R-:W-:Y:S06]  /*1c00*/  BAR.SYNC.DEFER_BLOCKING 0x0 ;  /* 0x0000000000007b1d */ /* 0x000fec0000010000 */
[----:B------:R-:W-:Y:S05]  /*1c10*/  @!P0 EXIT ;  /* 0x000000000000894d */ /* 0x000fea0003800000 */
[----:B0-----:R-:W0:Y:S01]  /*1c20*/  LDS.U16 R7, [R8] ;  /* 0x0000000008077984 */ /* 0x001e220000000400 */
[----:B------:R-:W-:-:S02]  /*1c30*/  IMAD R2, R2, c[0x0][0x194], RZ ;  /* 0x0000650002027a24 */ /* 0x000fc400078e02ff */
[----:B------:R-:W-:Y:S02]  /*1c40*/  IMAD R4, R4, c[0x0][0x198], RZ ;  /* 0x0000660004047a24 */ /* 0x000fe400078e02ff */
[----:B------:R-:W-:Y:S02]  /*1c50*/  IMAD.SHL.U32 R3, R2, 0x2, RZ ;  /* 0x0000000202037824 */ /* 0x000fe400078e00ff */
[----:B------:R-:W-:Y:S02]  /*1c60*/  IMAD.SHL.U32 R6, R4, 0x2, RZ ;  /* 0x0000000204067824 */ /* 0x000fe400078e00ff */
[----:B------:R-:W-:-:S03]  /*1c70*/  IMAD.HI R0, R2, 0x2, RZ ;  /* 0x0000000202007827 */ /* 0x000fc600078e02ff */
[----:B------:R-:W-:Y:S01]  /*1c80*/  IADD3 R2, P0, P1, R6, c[0x0][0x170], R3 ;  /* 0x00005c0006027a10 */ /* 0x000fe2000791e003 */
[----:B------:R-:W-:-:S05]  /*1c90*/  IMAD.HI R5, R4, 0x2, RZ ;  /* 0x0000000204057827 */ /* 0x000fca00078e02ff */
[----:B------:R-:W-:-:S05]  /*1ca0*/  IADD3.X R3, R5, c[0x0][0x174], R0, P0, P1 ;  /* 0x00005d0005037a10 */ /* 0x000fca00007e2400 */
[----:B0-----:R-:W-:Y:S01]  /*1cb0*/  STG.E.U16 [R2.64], R7 ;  /* 0x0000000702007986 */ /* 0x001fe2000c101506 */
[----:B------:R-:W-:Y:S05]  /*1cc0*/  EXIT ;  /* 0x000000000000794d */ /* 0x000fea0003800000 */
.L_x_2:
[----:B------:R-:W-:-:S00]  /*1cd0*/  BRA `(.L_x_2) ;  /* 0xfffffff000007947 */ /* 0x000fc0000383ffff */
[----:B------:R-:W-:-:S00]  /*1ce0*/  NOP ;  /* 0x0000000000007918 */ /* 0x000fc00000000000 */
        /* <DEDUP_REMOVED lines=9> */
.L_x_3:


//--------------------- .nv.shared.matmul_kernel  --------------------------
	.section	.nv.shared.matmul_kernel,"aw",@nobits
	.sectionflags	@""
	.align	16
